// auto-generated by cutlass_sweep.gemm — config: {"arch": "sm_90", "cluster_m": 2, "cluster_n": 1, "dtype": "e4m3", "dtype_b": "e4m3", "layout": "nt", "stages": 0, "tile_k": 256, "tile_m": 64, "tile_n": 384}
#include "cutlass/cutlass.h"
#include "cutlass/gemm/collective/collective_builder.hpp"
#include "cutlass/gemm/device/gemm_universal_adapter.h"
#include "cutlass/gemm/kernel/gemm_universal.hpp"
#include "cutlass/epilogue/collective/collective_builder.hpp"

using ElemA = cutlass::float_e4m3_t;
using ElemB = cutlass::float_e4m3_t;
using ElemCD = cutlass::float_e4m3_t;
using Acc  = float;
using TileShape    = cute::Shape<cute::_64, cute::_384, cute::_256>;
using ClusterShape = cute::Shape<cute::_2, cute::_1, cute::_1>;

using CollectiveEpilogue = typename cutlass::epilogue::collective::CollectiveBuilder<
    cutlass::arch::Sm90, cutlass::arch::OpClassTensorOp,
    TileShape, ClusterShape,
    cutlass::epilogue::collective::EpilogueTileAuto,
    Acc, Acc,
    ElemCD, cutlass::layout::RowMajor, 128 / cutlass::sizeof_bits<ElemCD>::value,
    ElemCD, cutlass::layout::RowMajor, 128 / cutlass::sizeof_bits<ElemCD>::value,
    cutlass::epilogue::collective::EpilogueScheduleAuto
  >::CollectiveOp;

using CollectiveMainloop = typename cutlass::gemm::collective::CollectiveBuilder<
    cutlass::arch::Sm90, cutlass::arch::OpClassTensorOp,
    ElemA, cutlass::layout::RowMajor, 128 / cutlass::sizeof_bits<ElemA>::value,
    ElemB, cutlass::layout::ColumnMajor, 128 / cutlass::sizeof_bits<ElemB>::value,
    Acc,
    TileShape, ClusterShape,
    cutlass::gemm::collective::StageCountAutoCarveout<static_cast<int>(sizeof(typename CollectiveEpilogue::SharedStorage))>,
    cutlass::gemm::collective::KernelScheduleAuto
  >::CollectiveOp;

using GemmKernel = cutlass::gemm::kernel::GemmUniversal<
    cute::Shape<int,int,int,int>,
    CollectiveMainloop,
    CollectiveEpilogue
>;
using Gemm = cutlass::gemm::device::GemmUniversalAdapter<GemmKernel>;

// Force the device kernel symbol into the cubin without needing a host main.
auto* _anchor = &cutlass::device_kernel<GemmKernel>;


// ===== COMPILED SASS (sm_90a) =====

	.target	sm_90a

	.elftype	@"ET_EXEC"


//--------------------- .note.nv.tkinfo           --------------------------
	.section	.note.nv.tkinfo,"",@"SHT_NOTE"
	.sectionflags	@"SHF_NOTE_NV_TKINFO"
	.tkinfo
        /*0018*/ 	.word	0x00000002
        /*0030*/ 	.string	""
        /*0030*/ 	.string	"ptxas"
        /*0030*/ 	.string	"Cuda compilation tools, release 13.0, V13.0.88"
        /*0030*/ 	.string	"Build cuda_13.0.r13.0/compiler.36424714_0"
        /*0030*/ 	.string	"-arch sm_90a -m 64 "



//--------------------- .note.nv.cuinfo           --------------------------
	.section	.note.nv.cuinfo,"",@"SHT_NOTE"
	.sectionflags	@"SHF_NOTE_NV_CUINFO"
        /*0018*/ 	.short	0x0002
        /*001a*/ 	.short	0x005a
        /*001c*/ 	.short	0x0082
	.zero		2


//--------------------- .nv.info                  --------------------------
	.section	.nv.info,"",@"SHT_CUDA_INFO"
	.align	4


	//----- nvinfo : EIATTR_REGCOUNT
	.align		4
        /*0000*/ 	.byte	0x04, 0x2f
        /*0002*/ 	.short	(.L_12 - .L_11)
	.align		4
.L_11:
        /*0004*/ 	.word	index@(_ZN7cutlass13device_kernelINS_4gemm6kernel13GemmUniversalIN4cute5tupleIJiiiiEEENS1_10collective13CollectiveMmaINS1_37MainloopSm90TmaGmmaWarpSpecializedFP8ILi2ENS5_IJNS4_1CILi2EEENSA_ILi1EEESC_EEENS1_32KernelTmaWarpSpecializedPingpongEEENS5_IJNSA_ILi64EEENSA_ILi384EEENSA_ILi256EEEEEENS_12float_e4m3_tENS5_IJlSC_lEEESK_SL_NS4_8TiledMMAINS4_8MMA_AtomIJNS4_4SM904GMMA31MMA_64x192x32_F32E4M3E4M3_SS_TNILNSP_7ScaleInE1ELSR_1EEEEEENS4_6LayoutINS5_IJSC_SC_SC_EEENS5_IJNSA_ILi0EEESW_SW_EEEEENS5_IJNS4_10UnderscoreESZ_SZ_EEEEENS4_13SM90_TMA_LOADENS4_14ComposedLayoutINS4_7SwizzleILi3ELi4ELi3EEENS4_18smem_ptr_flag_bitsILi8EEENSU_INS5_IJNSA_ILi8EEENSA_ILi128EEEEEENS5_IJS19_SC_EEEEEEEvNS4_8identityENS4_23SM90_TMA_LOAD_MULTICASTES1D_vS1E_EENS_8epilogue10collective6detail29Sm90TmaWarpSpecializedAdapterINS1I_15DefaultEpilogueISK_SL_SL_NS1H_6thread17LinearCombinationISK_Li1EffLNS1M_9ScaleType4KindE0ELNS_15FloatRoundStyleE2ESK_EENS1_15EpilogueDefaultEEEEEvvEEEEvNT_6ParamsE)
        /*0008*/ 	.word	0x000000a8


	//----- nvinfo : EIATTR_FRAME_SIZE
	.align		4
.L_12:
        /*000c*/ 	.byte	0x04, 0x11
        /*000e*/ 	.short	(.L_14 - .L_13)
	.align		4
.L_13:
        /*0010*/ 	.word	index@(_ZN7cutlass13device_kernelINS_4gemm6kernel13GemmUniversalIN4cute5tupleIJiiiiEEENS1_10collective13CollectiveMmaINS1_37MainloopSm90TmaGmmaWarpSpecializedFP8ILi2ENS5_IJNS4_1CILi2EEENSA_ILi1EEESC_EEENS1_32KernelTmaWarpSpecializedPingpongEEENS5_IJNSA_ILi64EEENSA_ILi384EEENSA_ILi256EEEEEENS_12float_e4m3_tENS5_IJlSC_lEEESK_SL_NS4_8TiledMMAINS4_8MMA_AtomIJNS4_4SM904GMMA31MMA_64x192x32_F32E4M3E4M3_SS_TNILNSP_7ScaleInE1ELSR_1EEEEEENS4_6LayoutINS5_IJSC_SC_SC_EEENS5_IJNSA_ILi0EEESW_SW_EEEEENS5_IJNS4_10UnderscoreESZ_SZ_EEEEENS4_13SM90_TMA_LOADENS4_14ComposedLayoutINS4_7SwizzleILi3ELi4ELi3EEENS4_18smem_ptr_flag_bitsILi8EEENSU_INS5_IJNSA_ILi8EEENSA_ILi128EEEEEENS5_IJS19_SC_EEEEEEEvNS4_8identityENS4_23SM90_TMA_LOAD_MULTICASTES1D_vS1E_EENS_8epilogue10collective6detail29Sm90TmaWarpSpecializedAdapterINS1I_15DefaultEpilogueISK_SL_SL_NS1H_6thread17LinearCombinationISK_Li1EffLNS1M_9ScaleType4KindE0ELNS_15FloatRoundStyleE2ESK_EENS1_15EpilogueDefaultEEEEEvvEEEEvNT_6ParamsE)
        /*0014*/ 	.word	0x00000320


	//----- nvinfo : EIATTR_MIN_STACK_SIZE
	.align		4
.L_14:
        /*0018*/ 	.byte	0x04, 0x12
        /*001a*/ 	.short	(.L_16 - .L_15)
	.align		4
.L_15:
        /*001c*/ 	.word	index@(_ZN7cutlass13device_kernelINS_4gemm6kernel13GemmUniversalIN4cute5tupleIJiiiiEEENS1_10collective13CollectiveMmaINS1_37MainloopSm90TmaGmmaWarpSpecializedFP8ILi2ENS5_IJNS4_1CILi2EEENSA_ILi1EEESC_EEENS1_32KernelTmaWarpSpecializedPingpongEEENS5_IJNSA_ILi64EEENSA_ILi384EEENSA_ILi256EEEEEENS_12float_e4m3_tENS5_IJlSC_lEEESK_SL_NS4_8TiledMMAINS4_8MMA_AtomIJNS4_4SM904GMMA31MMA_64x192x32_F32E4M3E4M3_SS_TNILNSP_7ScaleInE1ELSR_1EEEEEENS4_6LayoutINS5_IJSC_SC_SC_EEENS5_IJNSA_ILi0EEESW_SW_EEEEENS5_IJNS4_10UnderscoreESZ_SZ_EEEEENS4_13SM90_TMA_LOADENS4_14ComposedLayoutINS4_7SwizzleILi3ELi4ELi3EEENS4_18smem_ptr_flag_bitsILi8EEENSU_INS5_IJNSA_ILi8EEENSA_ILi128EEEEEENS5_IJS19_SC_EEEEEEEvNS4_8identityENS4_23SM90_TMA_LOAD_MULTICASTES1D_vS1E_EENS_8epilogue10collective6detail29Sm90TmaWarpSpecializedAdapterINS1I_15DefaultEpilogueISK_SL_SL_NS1H_6thread17LinearCombinationISK_Li1EffLNS1M_9ScaleType4KindE0ELNS_15FloatRoundStyleE2ESK_EENS1_15EpilogueDefaultEEEEEvvEEEEvNT_6ParamsE)
        /*0020*/ 	.word	0x00000320
.L_16:


//--------------------- .nv.compat                --------------------------
	.section	.nv.compat,"",@"SHT_CUDA_COMPAT_INFO"
	.align	4
        /*0000*/ 	.byte	0x02, 0x09, 0x01, 0x00, 0x02, 0x02, 0x04, 0x00, 0x02, 0x05, 0x05, 0x00, 0x03, 0x07, 0x01, 0x01
        /*0010*/ 	.byte	0x02, 0x03, 0x01, 0x00, 0x02, 0x06, 0x01, 0x00, 0x04, 0x0b, 0x08, 0x00, 0x00, 0x00, 0x00, 0x00
        /*0020*/ 	.byte	0x00, 0x00, 0x00, 0x00


//--------------------- .nv.info._ZN7cutlass13device_kernelINS_4gemm6kernel13GemmUniversalIN4cute5tupleIJiiiiEEENS1_10collective13CollectiveMmaINS1_37MainloopSm90TmaGmmaWarpSpecializedFP8ILi2ENS5_IJNS4_1CILi2EEENSA_ILi1EEESC_EEENS1_32KernelTmaWarpSpecializedPingpongEEENS5_IJNSA_ILi64EEENSA_ILi384EEENSA_ILi256EEEEEENS_12float_e4m3_tENS5_IJlSC_lEEESK_SL_NS4_8TiledMMAINS4_8MMA_AtomIJNS4_4SM904GMMA31MMA_64x192x32_F32E4M3E4M3_SS_TNILNSP_7ScaleInE1ELSR_1EEEEEENS4_6LayoutINS5_IJSC_SC_SC_EEENS5_IJNSA_ILi0EEESW_SW_EEEEENS5_IJNS4_10UnderscoreESZ_SZ_EEEEENS4_13SM90_TMA_LOADENS4_14ComposedLayoutINS4_7SwizzleILi3ELi4ELi3EEENS4_18smem_ptr_flag_bitsILi8EEENSU_INS5_IJNSA_ILi8EEENSA_ILi128EEEEEENS5_IJS19_SC_EEEEEEEvNS4_8identityENS4_23SM90_TMA_LOAD_MULTICASTES1D_vS1E_EENS_8epilogue10collective6detail29Sm90TmaWarpSpecializedAdapterINS1I_15DefaultEpilogueISK_SL_SL_NS1H_6thread17LinearCombinationISK_Li1EffLNS1M_9ScaleType4KindE0ELNS_15FloatRoundStyleE2ESK_EENS1_15EpilogueDefaultEEEEEvvEEEEvNT_6ParamsE --------------------------
	.section	.nv.info._ZN7cutlass13device_kernelINS_4gemm6kernel13GemmUniversalIN4cute5tupleIJiiiiEEENS1_10collective13CollectiveMmaINS1_37MainloopSm90TmaGmmaWarpSpecializedFP8ILi2ENS5_IJNS4_1CILi2EEENSA_ILi1EEESC_EEENS1_32KernelTmaWarpSpecializedPingpongEEENS5_IJNSA_ILi64EEENSA_ILi384EEENSA_ILi256EEEEEENS_12float_e4m3_tENS5_IJlSC_lEEESK_SL_NS4_8TiledMMAINS4_8MMA_AtomIJNS4_4SM904GMMA31MMA_64x192x32_F32E4M3E4M3_SS_TNILNSP_7ScaleInE1ELSR_1EEEEEENS4_6LayoutINS5_IJSC_SC_SC_EEENS5_IJNSA_ILi0EEESW_SW_EEEEENS5_IJNS4_10UnderscoreESZ_SZ_EEEEENS4_13SM90_TMA_LOADENS4_14ComposedLayoutINS4_7SwizzleILi3ELi4ELi3EEENS4_18smem_ptr_flag_bitsILi8EEENSU_INS5_IJNSA_ILi8EEENSA_ILi128EEEEEENS5_IJS19_SC_EEEEEEEvNS4_8identityENS4_23SM90_TMA_LOAD_MULTICASTES1D_vS1E_EENS_8epilogue10collective6detail29Sm90TmaWarpSpecializedAdapterINS1I_15DefaultEpilogueISK_SL_SL_NS1H_6thread17LinearCombinationISK_Li1EffLNS1M_9ScaleType4KindE0ELNS_15FloatRoundStyleE2ESK_EENS1_15EpilogueDefaultEEEEEvvEEEEvNT_6ParamsE,"",@"SHT_CUDA_INFO"
	.sectionflags	@""
	.align	4


	//----- nvinfo : EIATTR_CUDA_API_VERSION
	.align		4
        /*0000*/ 	.byte	0x04, 0x37
        /*0002*/ 	.short	(.L_18 - .L_17)
.L_17:
        /*0004*/ 	.word	0x00000082


	//----- nvinfo : EIATTR_KPARAM_INFO
	.align		4
.L_18:
        /*0008*/ 	.byte	0x04, 0x17
        /*000a*/ 	.short	(.L_20 - .L_19)
.L_19:
        /*000c*/ 	.word	0x00000000
        /*0010*/ 	.short	0x0000
        /*0012*/ 	.short	0x0070
        /*0014*/ 	.byte	0x00, 0xf0, 0x01, 0x10


	//----- nvinfo : EIATTR_SPARSE_MMA_MASK
	.align		4
.L_20:
        /*0018*/ 	.byte	0x03, 0x50
        /*001a*/ 	.short	0x0000


	//----- nvinfo : EIATTR_MAXREG_COUNT
	.align		4
        /*001c*/ 	.byte	0x03, 0x1b
        /*001e*/ 	.short	0x00a8


	//----- nvinfo : EIATTR_NUM_BARRIERS
	.align		4
        /*0020*/ 	.byte	0x02, 0x4c
        /*0022*/ 	.byte	0x01
	.zero		1


	//----- nvinfo : EIATTR_ANNOTATIONS
	.align		4
        /*0024*/ 	.byte	0x04, 0x55
        /*0026*/ 	.short	(.L_22 - .L_21)


	//   ....[0]....
.L_21:
        /*0028*/ 	.word	0x00000001
        /*002c*/ 	.byte	0x00, 0x07, 0x00, 0x00, 0x01, 0x00, 0x00, 0x00, 0x40, 0x09, 0x00, 0x00, 0x01, 0x00, 0x00, 0x00
        /* <DEDUP_REMOVED lines=788> */
        /*317c*/ 	.byte	0xe0, 0xac, 0x01, 0x00


	//----- nvinfo : EIATTR_MERCURY_ISA_VERSION
	.align		4
.L_22:
        /*3180*/ 	.byte	0x03, 0x5f
        /*3182*/ 	.short	0x0101


	//----- nvinfo : EIATTR_INT_WARP_WIDE_INSTR_OFFSETS
	.align		4
        /*3184*/ 	.byte	0x04, 0x31
        /*3186*/ 	.short	(.L_24 - .L_23)


	//   ....[0]....
.L_23:
        /*3188*/ 	.word	0x00000590


	//   ....[1]....
        /*318c*/ 	.word	0x000005e0


	//   ....[2]....
        /*3190*/ 	.word	0x00000690


	//   ....[3]....
        /*3194*/ 	.word	0x000006a0


	//   ....[4]....
        /*3198*/ 	.word	0x000006c0


	//   ....[5]....
        /*319c*/ 	.word	0x000006e0


	//   ....[6]....
        /*31a0*/ 	.word	0x000007b0


	//   ....[7]....
        /*31a4*/ 	.word	0x000007d0


	//   ....[8]....
        /*31a8*/ 	.word	0x0000a080


	//----- nvinfo : EIATTR_COOP_GROUP_MASK_REGIDS
	.align		4
.L_24:
        /*31ac*/ 	.byte	0x04, 0x29
        /*31ae*/ 	.short	(.L_26 - .L_25)


	//   ....[0]....
.L_25:
        /*31b0*/ 	.word	0xffffffff


	//   ....[1]....
        /*31b4*/ 	.word	0xffffffff


	//   ....[2]....
        /*31b8*/ 	.word	0xffffffff


	//   ....[3]....
        /*31bc*/ 	.word	0xffffffff


	//   ....[4]....
        /*31c0*/ 	.word	0xffffffff


	//   ....[5]....
        /*31c4*/ 	.word	0xffffffff


	//   ....[6]....
        /*31c8*/ 	.word	0xffffffff


	//----- nvinfo : EIATTR_COOP_GROUP_INSTR_OFFSETS
	.align		4
.L_26:
        /*31cc*/ 	.byte	0x04, 0x28
        /*31ce*/ 	.short	(.L_28 - .L_27)


	//   ....[0]....
.L_27:
        /*31d0*/ 	.word	0x00000070


	//   ....[1]....
        /*31d4*/ 	.word	0x00000090


	//   ....[2]....
        /*31d8*/ 	.word	0x00000190


	//   ....[3]....
        /*31dc*/ 	.word	0x00000370


	//   ....[4]....
        /*31e0*/ 	.word	0x000003b0


	//   ....[5]....
        /*31e4*/ 	.word	0x00000420


	//   ....[6]....
        /*31e8*/ 	.word	0x00000980


	//----- nvinfo : EIATTR_REG_RECONFIG
	.align		4
.L_28:
        /*31ec*/ 	.byte	0x01, 0x54
	.zero		2


	//----- nvinfo : EIATTR_MBARRIER_INSTR_OFFSETS
	.align		4
        /*31f0*/ 	.byte	0x04, 0x39
        /*31f2*/ 	.short	(.L_30 - .L_29)


	//   ....[0]....
.L_29:
        /*31f4*/ 	.word	0x00000310
        /*31f8*/ 	.word	0x000000ff
        /*31fc*/ 	.word	0x00000000
        /*3200*/ 	.short	0x0100
        /*3202*/ 	.byte	0x05
	.zero		1


	//   ....[1]....
        /*3204*/ 	.word	0x00000320
        /*3208*/ 	.word	0x000000ff
        /*320c*/ 	.word	0x00000010
        /*3210*/ 	.short	0x0100
        /*3212*/ 	.byte	0x05
	.zero		1


	//   ....[2]....
        /*3214*/ 	.word	0x00000330
        /*3218*/ 	.word	0x000000ff
        /*321c*/ 	.word	0x00000008
        /*3220*/ 	.short	0x0100
        /*3222*/ 	.byte	0x05
	.zero		1


	//   ....[3]....
        /*3224*/ 	.word	0x00000340
        /*3228*/ 	.word	0x000000ff
        /*322c*/ 	.word	0x00000018
        /*3230*/ 	.short	0x0100
        /*3232*/ 	.byte	0x05
	.zero		1


	//   ....[4]....
        /*3234*/ 	.word	0x00000810
        /*3238*/ 	.word	0x000000ff
        /*323c*/ 	.word	0x00000050
        /*3240*/ 	.short	0x0100
        /*3242*/ 	.byte	0x05
	.zero		1


	//   ....[5]....
        /*3244*/ 	.word	0x00000860
        /*3248*/ 	.word	0x000000ff
        /*324c*/ 	.word	0x00000058
        /*3250*/ 	.short	0x0100
        /*3252*/ 	.byte	0x05
	.zero		1


	//   ....[6]....
        /*3254*/ 	.word	0x00000890
        /*3258*/ 	.word	0x000000ff
        /*325c*/ 	.word	0x00000030
        /*3260*/ 	.short	0x0100
        /*3262*/ 	.byte	0x0e
	.zero		1


	//   ....[7]....
        /*3264*/ 	.word	0x000008d0
        /*3268*/ 	.word	0x000000ff
        /*326c*/ 	.word	0x00000038
        /*3270*/ 	.short	0x0100
        /*3272*/ 	.byte	0x0e
	.zero		1


	//   ....[8]....
        /*3274*/ 	.word	0x000008e0
        /*3278*/ 	.word	0x000000ff
        /*327c*/ 	.word	0x00000040
        /*3280*/ 	.short	0x0100
        /*3282*/ 	.byte	0x0e
	.zero		1


	//   ....[9]....
        /*3284*/ 	.word	0x000008f0
        /*3288*/ 	.word	0x000000ff
        /*328c*/ 	.word	0x00000048
        /*3290*/ 	.short	0x0100
        /*3292*/ 	.byte	0x0e
	.zero		1


	//   ....[10]....
        /*3294*/ 	.word	0x00001840
        /*3298*/ 	.word	0x000000ff
        /*329c*/ 	.word	0xfffffff8
        /*32a0*/ 	.short	0x010a
        /*32a2*/ 	.byte	0x0d
	.zero		1


	//   ....[11]....
        /*32a4*/ 	.word	0x00002a10
        /*32a8*/ 	.word	0x000000ff
        /*32ac*/ 	.word	0x00000000
        /*32b0*/ 	.short	0x010a
        /*32b2*/ 	.byte	0x13
	.zero		1


	//   ....[12]....
        /*32b4*/ 	.word	0x00002a50
        /*32b8*/ 	.word	0x000000ff
        /*32bc*/ 	.word	0x00000000
        /*32c0*/ 	.short	0x010a
        /*32c2*/ 	.byte	0x13
	.zero		1


	//   ....[13]....
        /*32c4*/ 	.word	0x000051d0
        /*32c8*/ 	.word	0x000000ff
        /*32cc*/ 	.word	0x00000000
        /*32d0*/ 	.short	0x010a
        /*32d2*/ 	.byte	0x16
	.zero		1


	//   ....[14]....
        /*32d4*/ 	.word	0x00005210
        /*32d8*/ 	.word	0x000000ff
        /*32dc*/ 	.word	0x00000000
        /*32e0*/ 	.short	0x010a
        /*32e2*/ 	.byte	0x16
	.zero		1


	//   ....[15]....
        /*32e4*/ 	.word	0x00007a90
        /*32e8*/ 	.word	0x000000e5
        /*32ec*/ 	.word	0x00000000
        /*32f0*/ 	.short	0x0101
        /*32f2*/ 	.byte	0x3f
	.zero		1


	//   ....[16]....
        /*32f4*/ 	.word	0x00009f90
        /*32f8*/ 	.word	0x000000e5
        /*32fc*/ 	.word	0x00000000
        /*3300*/ 	.short	0x0101
        /*3302*/ 	.byte	0x0a
	.zero		1


	//   ....[17]....
        /*3304*/ 	.word	0x0000a110
        /*3308*/ 	.word	0x00000018
        /*330c*/ 	.word	0x00000000
        /*3310*/ 	.short	0x0101
        /*3312*/ 	.byte	0x3f
	.zero		1


	//   ....[18]....
        /*3314*/ 	.word	0x0000a1d0
        /*3318*/ 	.word	0x000000ff
        /*331c*/ 	.word	0x00000008
        /*3320*/ 	.short	0x010a
        /*3322*/ 	.byte	0x0d
	.zero		1


	//   ....[19]....
        /*3324*/ 	.word	0x000193b0
        /*3328*/ 	.word	0x00000000
        /*332c*/ 	.word	0x00000000
        /*3330*/ 	.short	0x0101
        /*3332*/ 	.byte	0x0a
	.zero		1


	//   ....[20]....
        /*3334*/ 	.word	0x00019e30
        /*3338*/ 	.word	0x0000000b
        /*333c*/ 	.word	0x00000010
        /*3340*/ 	.short	0x010a
        /*3342*/ 	.byte	0x3f
	.zero		1


	//   ....[21]....
        /*3344*/ 	.word	0x0001a2d0
        /*3348*/ 	.word	0x00000003
        /*334c*/ 	.word	0x00000058
        /*3350*/ 	.short	0x0101
        /*3352*/ 	.byte	0x3f
	.zero		1


	//   ....[22]....
        /*3354*/ 	.word	0x0001aaf0
        /*3358*/ 	.word	0x00000005
        /*335c*/ 	.word	0x00000000
        /*3360*/ 	.short	0x010a
        /*3362*/ 	.byte	0x3f
	.zero		1


	//   ....[23]....
        /*3364*/ 	.word	0x0001ab70
        /*3368*/ 	.word	0x00000003
        /*336c*/ 	.word	0x00000000
        /*3370*/ 	.short	0x010a
        /*3372*/ 	.byte	0x3f
	.zero		1


	//   ....[24]....
        /*3374*/ 	.word	0x0001abe0
        /*3378*/ 	.word	0x00000003
        /*337c*/ 	.word	0xfffffff8
        /*3380*/ 	.short	0x010a
        /*3382*/ 	.byte	0x3f
	.zero		1


	//   ....[25]....
        /*3384*/ 	.word	0x0001ac40
        /*3388*/ 	.word	0x00000003
        /*338c*/ 	.word	0x00000000
        /*3390*/ 	.short	0x010a
        /*3392*/ 	.byte	0x3f
	.zero		1


	//   ....[26]....
        /*3394*/ 	.word	0x0001acb0
        /*3398*/ 	.word	0x00000000
        /*339c*/ 	.word	0x00000000
        /*33a0*/ 	.short	0x010a
        /*33a2*/ 	.byte	0x3f
	.zero		1


	//   ....[27]....
        /*33a4*/ 	.word	0x0001ad20
        /*33a8*/ 	.word	0x00000019
        /*33ac*/ 	.word	0x00000008
        /*33b0*/ 	.short	0x010a
        /*33b2*/ 	.byte	0x3f
	.zero		1


	//   ....[28]....
        /*33b4*/ 	.word	0x0001adf0
        /*33b8*/ 	.word	0x0000000b
        /*33bc*/ 	.word	0x00000010
        /*33c0*/ 	.short	0x010a
        /*33c2*/ 	.byte	0x3f
	.zero		1


	//   ....[29]....
        /*33c4*/ 	.word	0x0001aed0
        /*33c8*/ 	.word	0x00000005
        /*33cc*/ 	.word	0x00000000
        /*33d0*/ 	.short	0x010a
        /*33d2*/ 	.byte	0x3f
	.zero		1


	//----- nvinfo : EIATTR_NUM_MBARRIERS
	.align		4
.L_30:
        /*33d4*/ 	.byte	0x03, 0x38
        /*33d6*/ 	.short	0x000a


	//----- nvinfo : EIATTR_EXIT_INSTR_OFFSETS
	.align		4
        /*33d8*/ 	.byte	0x04, 0x1c
        /*33da*/ 	.short	(.L_32 - .L_31)


	//   ....[0]....
.L_31:
        /*33dc*/ 	.word	0x00001500


	//   ....[1]....
        /*33e0*/ 	.word	0x00001560


	//   ....[2]....
        /*33e4*/ 	.word	0x00019b10


	//   ....[3]....
        /*33e8*/ 	.word	0x00019b40


	//   ....[4]....
        /*33ec*/ 	.word	0x0001abc0


	//----- nvinfo : EIATTR_MAX_THREADS
	.align		4
.L_32:
        /*33f0*/ 	.byte	0x04, 0x05
        /*33f2*/ 	.short	(.L_34 - .L_33)
.L_33:
        /*33f4*/ 	.word	0x00000180
        /*33f8*/ 	.word	0x00000001
        /*33fc*/ 	.word	0x00000001


	//----- nvinfo : EIATTR_CRS_STACK_SIZE
	.align		4
.L_34:
        /*3400*/ 	.byte	0x04, 0x1e
        /*3402*/ 	.short	(.L_36 - .L_35)
.L_35:
        /*3404*/ 	.word	0x00000000


	//----- nvinfo : EIATTR_CBANK_PARAM_SIZE
	.align		4
.L_36:
        /*3408*/ 	.byte	0x03, 0x19
        /*340a*/ 	.short	0x0470


	//----- nvinfo : EIATTR_PARAM_CBANK
	.align		4
        /*340c*/ 	.byte	0x04, 0x0a
        /*340e*/ 	.short	(.L_38 - .L_37)
	.align		4
.L_37:
        /*3410*/ 	.word	index@(.nv.constant0._ZN7cutlass13device_kernelINS_4gemm6kernel13GemmUniversalIN4cute5tupleIJiiiiEEENS1_10collective13CollectiveMmaINS1_37MainloopSm90TmaGmmaWarpSpecializedFP8ILi2ENS5_IJNS4_1CILi2EEENSA_ILi1EEESC_EEENS1_32KernelTmaWarpSpecializedPingpongEEENS5_IJNSA_ILi64EEENSA_ILi384EEENSA_ILi256EEEEEENS_12float_e4m3_tENS5_IJlSC_lEEESK_SL_NS4_8TiledMMAINS4_8MMA_AtomIJNS4_4SM904GMMA31MMA_64x192x32_F32E4M3E4M3_SS_TNILNSP_7ScaleInE1ELSR_1EEEEEENS4_6LayoutINS5_IJSC_SC_SC_EEENS5_IJNSA_ILi0EEESW_SW_EEEEENS5_IJNS4_10UnderscoreESZ_SZ_EEEEENS4_13SM90_TMA_LOADENS4_14ComposedLayoutINS4_7SwizzleILi3ELi4ELi3EEENS4_18smem_ptr_flag_bitsILi8EEENSU_INS5_IJNSA_ILi8EEENSA_ILi128EEEEEENS5_IJS19_SC_EEEEEEEvNS4_8identityENS4_23SM90_TMA_LOAD_MULTICASTES1D_vS1E_EENS_8epilogue10collective6detail29Sm90TmaWarpSpecializedAdapterINS1I_15DefaultEpilogueISK_SL_SL_NS1H_6thread17LinearCombinationISK_Li1EffLNS1M_9ScaleType4KindE0ELNS_15FloatRoundStyleE2ESK_EENS1_15EpilogueDefaultEEEEEvvEEEEvNT_6ParamsE)
        /*3414*/ 	.short	0x0210
        /*3416*/ 	.short	0x0470


	//----- nvinfo : EIATTR_SW_WAR
	.align		4
.L_38:
        /*3418*/ 	.byte	0x04, 0x36
        /*341a*/ 	.short	(.L_40 - .L_39)
.L_39:
        /*341c*/ 	.word	0x00000008
.L_40:


//--------------------- .nv.callgraph             --------------------------
	.section	.nv.callgraph,"",@"SHT_CUDA_CALLGRAPH"
	.align	4
	.sectionentsize	8
	.align		4
        /*0000*/ 	.word	0x00000000
	.align		4
        /*0004*/ 	.word	0xffffffff
	.align		4
        /*0008*/ 	.word	0x00000000
	.align		4
        /*000c*/ 	.word	0xfffffffe
	.align		4
        /*0010*/ 	.word	0x00000000
	.align		4
        /*0014*/ 	.word	0xfffffffd
	.align		4
        /*0018*/ 	.word	0x00000000
	.align		4
        /*001c*/ 	.word	0xfffffffc


//--------------------- .nv.constant4             --------------------------
	.section	.nv.constant4,"a",@progbits
	.align	8
	.align		8
.nv.constant4:
        /*0000*/ 	.dword	_ZN40_INTERNAL_2f97f25c_4_k_cu_4705accb_103804cuda3std3__45__cpo5beginE
	.align		8
        /*0008*/ 	.dword	_ZN40_INTERNAL_2f97f25c_4_k_cu_4705accb_103804cuda3std3__45__cpo3endE
	.align		8
        /*0010*/ 	.dword	_ZN40_INTERNAL_2f97f25c_4_k_cu_4705accb_103804cuda3std3__45__cpo6cbeginE
	.align		8
        /*0018*/ 	.dword	_ZN40_INTERNAL_2f97f25c_4_k_cu_4705accb_103804cuda3std3__45__cpo4cendE
	.align		8
        /*0020*/ 	.dword	_ZN40_INTERNAL_2f97f25c_4_k_cu_4705accb_103804cuda3std3__442_GLOBAL__N__2f97f25c_4_k_cu_4705accb_103806ignoreE
	.align		8
        /*0028*/ 	.dword	_ZN40_INTERNAL_2f97f25c_4_k_cu_4705accb_103804cuda3std3__419piecewise_constructE
	.align		8
        /*0030*/ 	.dword	_ZN40_INTERNAL_2f97f25c_4_k_cu_4705accb_103804cuda3std3__48in_placeE
	.align		8
        /*0038*/ 	.dword	_ZN40_INTERNAL_2f97f25c_4_k_cu_4705accb_103804cuda3std6ranges3__45__cpo4swapE
	.align		8
        /*0040*/ 	.dword	_ZN40_INTERNAL_2f97f25c_4_k_cu_4705accb_103804cuda3std6ranges3__45__cpo9iter_moveE
	.align		8
        /*0048*/ 	.dword	_ZN40_INTERNAL_2f97f25c_4_k_cu_4705accb_103804cute7productE
	.align		8
        /*0050*/ 	.dword	_ZN40_INTERNAL_2f97f25c_4_k_cu_4705accb_103804cute1_E


//--------------------- .text._ZN7cutlass13device_kernelINS_4gemm6kernel13GemmUniversalIN4cute5tupleIJiiiiEEENS1_10collective13CollectiveMmaINS1_37MainloopSm90TmaGmmaWarpSpecializedFP8ILi2ENS5_IJNS4_1CILi2EEENSA_ILi1EEESC_EEENS1_32KernelTmaWarpSpecializedPingpongEEENS5_IJNSA_ILi64EEENSA_ILi384EEENSA_ILi256EEEEEENS_12float_e4m3_tENS5_IJlSC_lEEESK_SL_NS4_8TiledMMAINS4_8MMA_AtomIJNS4_4SM904GMMA31MMA_64x192x32_F32E4M3E4M3_SS_TNILNSP_7ScaleInE1ELSR_1EEEEEENS4_6LayoutINS5_IJSC_SC_SC_EEENS5_IJNSA_ILi0EEESW_SW_EEEEENS5_IJNS4_10UnderscoreESZ_SZ_EEEEENS4_13SM90_TMA_LOADENS4_14ComposedLayoutINS4_7SwizzleILi3ELi4ELi3EEENS4_18smem_ptr_flag_bitsILi8EEENSU_INS5_IJNSA_ILi8EEENSA_ILi128EEEEEENS5_IJS19_SC_EEEEEEEvNS4_8identityENS4_23SM90_TMA_LOAD_MULTICASTES1D_vS1E_EENS_8epilogue10collective6detail29Sm90TmaWarpSpecializedAdapterINS1I_15DefaultEpilogueISK_SL_SL_NS1H_6thread17LinearCombinationISK_Li1EffLNS1M_9ScaleType4KindE0ELNS_15FloatRoundStyleE2ESK_EENS1_15EpilogueDefaultEEEEEvvEEEEvNT_6ParamsE --------------------------
	.section	.text._ZN7cutlass13device_kernelINS_4gemm6kernel13GemmUniversalIN4cute5tupleIJiiiiEEENS1_10collective13CollectiveMmaINS1_37MainloopSm90TmaGmmaWarpSpecializedFP8ILi2ENS5_IJNS4_1CILi2EEENSA_ILi1EEESC_EEENS1_32KernelTmaWarpSpecializedPingpongEEENS5_IJNSA_ILi64EEENSA_ILi384EEENSA_ILi256EEEEEENS_12float_e4m3_tENS5_IJlSC_lEEESK_SL_NS4_8TiledMMAINS4_8MMA_AtomIJNS4_4SM904GMMA31MMA_64x192x32_F32E4M3E4M3_SS_TNILNSP_7ScaleInE1ELSR_1EEEEEENS4_6LayoutINS5_IJSC_SC_SC_EEENS5_IJNSA_ILi0EEESW_SW_EEEEENS5_IJNS4_10UnderscoreESZ_SZ_EEEEENS4_13SM90_TMA_LOADENS4_14ComposedLayoutINS4_7SwizzleILi3ELi4ELi3EEENS4_18smem_ptr_flag_bitsILi8EEENSU_INS5_IJNSA_ILi8EEENSA_ILi128EEEEEENS5_IJS19_SC_EEEEEEEvNS4_8identityENS4_23SM90_TMA_LOAD_MULTICASTES1D_vS1E_EENS_8epilogue10collective6detail29Sm90TmaWarpSpecializedAdapterINS1I_15DefaultEpilogueISK_SL_SL_NS1H_6thread17LinearCombinationISK_Li1EffLNS1M_9ScaleType4KindE0ELNS_15FloatRoundStyleE2ESK_EENS1_15EpilogueDefaultEEEEEvvEEEEvNT_6ParamsE,"ax",@progbits
	.align	128
.text._ZN7cutlass13device_kernelINS_4gemm6kernel13GemmUniversalIN4cute5tupleIJiiiiEEENS1_10collective13CollectiveMmaINS1_37MainloopSm90TmaGmmaWarpSpecializedFP8ILi2ENS5_IJNS4_1CILi2EEENSA_ILi1EEESC_EEENS1_32KernelTmaWarpSpecializedPingpongEEENS5_IJNSA_ILi64EEENSA_ILi384EEENSA_ILi256EEEEEENS_12float_e4m3_tENS5_IJlSC_lEEESK_SL_NS4_8TiledMMAINS4_8MMA_AtomIJNS4_4SM904GMMA31MMA_64x192x32_F32E4M3E4M3_SS_TNILNSP_7ScaleInE1ELSR_1EEEEEENS4_6LayoutINS5_IJSC_SC_SC_EEENS5_IJNSA_ILi0EEESW_SW_EEEEENS5_IJNS4_10UnderscoreESZ_SZ_EEEEENS4_13SM90_TMA_LOADENS4_14ComposedLayoutINS4_7SwizzleILi3ELi4ELi3EEENS4_18smem_ptr_flag_bitsILi8EEENSU_INS5_IJNSA_ILi8EEENSA_ILi128EEEEEENS5_IJS19_SC_EEEEEEEvNS4_8identityENS4_23SM90_TMA_LOAD_MULTICASTES1D_vS1E_EENS_8epilogue10collective6detail29Sm90TmaWarpSpecializedAdapterINS1I_15DefaultEpilogueISK_SL_SL_NS1H_6thread17LinearCombinationISK_Li1EffLNS1M_9ScaleType4KindE0ELNS_15FloatRoundStyleE2ESK_EENS1_15EpilogueDefaultEEEEEvvEEEEvNT_6ParamsE:
        .type           _ZN7cutlass13device_kernelINS_4gemm6kernel13GemmUniversalIN4cute5tupleIJiiiiEEENS1_10collective13CollectiveMmaINS1_37MainloopSm90TmaGmmaWarpSpecializedFP8ILi2ENS5_IJNS4_1CILi2EEENSA_ILi1EEESC_EEENS1_32KernelTmaWarpSpecializedPingpongEEENS5_IJNSA_ILi64EEENSA_ILi384EEENSA_ILi256EEEEEENS_12float_e4m3_tENS5_IJlSC_lEEESK_SL_NS4_8TiledMMAINS4_8MMA_AtomIJNS4_4SM904GMMA31MMA_64x192x32_F32E4M3E4M3_SS_TNILNSP_7ScaleInE1ELSR_1EEEEEENS4_6LayoutINS5_IJSC_SC_SC_EEENS5_IJNSA_ILi0EEESW_SW_EEEEENS5_IJNS4_10UnderscoreESZ_SZ_EEEEENS4_13SM90_TMA_LOADENS4_14ComposedLayoutINS4_7SwizzleILi3ELi4ELi3EEENS4_18smem_ptr_flag_bitsILi8EEENSU_INS5_IJNSA_ILi8EEENSA_ILi128EEEEEENS5_IJS19_SC_EEEEEEEvNS4_8identityENS4_23SM90_TMA_LOAD_MULTICASTES1D_vS1E_EENS_8epilogue10collective6detail29Sm90TmaWarpSpecializedAdapterINS1I_15DefaultEpilogueISK_SL_SL_NS1H_6thread17LinearCombinationISK_Li1EffLNS1M_9ScaleType4KindE0ELNS_15FloatRoundStyleE2ESK_EENS1_15EpilogueDefaultEEEEEvvEEEEvNT_6ParamsE,@function
        .size           _ZN7cutlass13device_kernelINS_4gemm6kernel13GemmUniversalIN4cute5tupleIJiiiiEEENS1_10collective13CollectiveMmaINS1_37MainloopSm90TmaGmmaWarpSpecializedFP8ILi2ENS5_IJNS4_1CILi2EEENSA_ILi1EEESC_EEENS1_32KernelTmaWarpSpecializedPingpongEEENS5_IJNSA_ILi64EEENSA_ILi384EEENSA_ILi256EEEEEENS_12float_e4m3_tENS5_IJlSC_lEEESK_SL_NS4_8TiledMMAINS4_8MMA_AtomIJNS4_4SM904GMMA31MMA_64x192x32_F32E4M3E4M3_SS_TNILNSP_7ScaleInE1ELSR_1EEEEEENS4_6LayoutINS5_IJSC_SC_SC_EEENS5_IJNSA_ILi0EEESW_SW_EEEEENS5_IJNS4_10UnderscoreESZ_SZ_EEEEENS4_13SM90_TMA_LOADENS4_14ComposedLayoutINS4_7SwizzleILi3ELi4ELi3EEENS4_18smem_ptr_flag_bitsILi8EEENSU_INS5_IJNSA_ILi8EEENSA_ILi128EEEEEENS5_IJS19_SC_EEEEEEEvNS4_8identityENS4_23SM90_TMA_LOAD_MULTICASTES1D_vS1E_EENS_8epilogue10collective6detail29Sm90TmaWarpSpecializedAdapterINS1I_15DefaultEpilogueISK_SL_SL_NS1H_6thread17LinearCombinationISK_Li1EffLNS1M_9ScaleType4KindE0ELNS_15FloatRoundStyleE2ESK_EENS1_15EpilogueDefaultEEEEEvvEEEEvNT_6ParamsE,(.L_x_459 - _ZN7cutlass13device_kernelINS_4gemm6kernel13GemmUniversalIN4cute5tupleIJiiiiEEENS1_10collective13CollectiveMmaINS1_37MainloopSm90TmaGmmaWarpSpecializedFP8ILi2ENS5_IJNS4_1CILi2EEENSA_ILi1EEESC_EEENS1_32KernelTmaWarpSpecializedPingpongEEENS5_IJNSA_ILi64EEENSA_ILi384EEENSA_ILi256EEEEEENS_12float_e4m3_tENS5_IJlSC_lEEESK_SL_NS4_8TiledMMAINS4_8MMA_AtomIJNS4_4SM904GMMA31MMA_64x192x32_F32E4M3E4M3_SS_TNILNSP_7ScaleInE1ELSR_1EEEEEENS4_6LayoutINS5_IJSC_SC_SC_EEENS5_IJNSA_ILi0EEESW_SW_EEEEENS5_IJNS4_10UnderscoreESZ_SZ_EEEEENS4_13SM90_TMA_LOADENS4_14ComposedLayoutINS4_7SwizzleILi3ELi4ELi3EEENS4_18smem_ptr_flag_bitsILi8EEENSU_INS5_IJNSA_ILi8EEENSA_ILi128EEEEEENS5_IJS19_SC_EEEEEEEvNS4_8identityENS4_23SM90_TMA_LOAD_MULTICASTES1D_vS1E_EENS_8epilogue10collective6detail29Sm90TmaWarpSpecializedAdapterINS1I_15DefaultEpilogueISK_SL_SL_NS1H_6thread17LinearCombinationISK_Li1EffLNS1M_9ScaleType4KindE0ELNS_15FloatRoundStyleE2ESK_EENS1_15EpilogueDefaultEEEEEvvEEEEvNT_6ParamsE)
        .other          _ZN7cutlass13device_kernelINS_4gemm6kernel13GemmUniversalIN4cute5tupleIJiiiiEEENS1_10collective13CollectiveMmaINS1_37MainloopSm90TmaGmmaWarpSpecializedFP8ILi2ENS5_IJNS4_1CILi2EEENSA_ILi1EEESC_EEENS1_32KernelTmaWarpSpecializedPingpongEEENS5_IJNSA_ILi64EEENSA_ILi384EEENSA_ILi256EEEEEENS_12float_e4m3_tENS5_IJlSC_lEEESK_SL_NS4_8TiledMMAINS4_8MMA_AtomIJNS4_4SM904GMMA31MMA_64x192x32_F32E4M3E4M3_SS_TNILNSP_7ScaleInE1ELSR_1EEEEEENS4_6LayoutINS5_IJSC_SC_SC_EEENS5_IJNSA_ILi0EEESW_SW_EEEEENS5_IJNS4_10UnderscoreESZ_SZ_EEEEENS4_13SM90_TMA_LOADENS4_14ComposedLayoutINS4_7SwizzleILi3ELi4ELi3EEENS4_18smem_ptr_flag_bitsILi8EEENSU_INS5_IJNSA_ILi8EEENSA_ILi128EEEEEENS5_IJS19_SC_EEEEEEEvNS4_8identityENS4_23SM90_TMA_LOAD_MULTICASTES1D_vS1E_EENS_8epilogue10collective6detail29Sm90TmaWarpSpecializedAdapterINS1I_15DefaultEpilogueISK_SL_SL_NS1H_6thread17LinearCombinationISK_Li1EffLNS1M_9ScaleType4KindE0ELNS_15FloatRoundStyleE2ESK_EENS1_15EpilogueDefaultEEEEEvvEEEEvNT_6ParamsE,@"STO_CUDA_ENTRY STV_DEFAULT"
_ZN7cutlass13device_kernelINS_4gemm6kernel13GemmUniversalIN4cute5tupleIJiiiiEEENS1_10collective13CollectiveMmaINS1_37MainloopSm90TmaGmmaWarpSpecializedFP8ILi2ENS5_IJNS4_1CILi2EEENSA_ILi1EEESC_EEENS1_32KernelTmaWarpSpecializedPingpongEEENS5_IJNSA_ILi64EEENSA_ILi384EEENSA_ILi256EEEEEENS_12float_e4m3_tENS5_IJlSC_lEEESK_SL_NS4_8TiledMMAINS4_8MMA_AtomIJNS4_4SM904GMMA31MMA_64x192x32_F32E4M3E4M3_SS_TNILNSP_7ScaleInE1ELSR_1EEEEEENS4_6LayoutINS5_IJSC_SC_SC_EEENS5_IJNSA_ILi0EEESW_SW_EEEEENS5_IJNS4_10UnderscoreESZ_SZ_EEEEENS4_13SM90_TMA_LOADENS4_14ComposedLayoutINS4_7SwizzleILi3ELi4ELi3EEENS4_18smem_ptr_flag_bitsILi8EEENSU_INS5_IJNSA_ILi8EEENSA_ILi128EEEEEENS5_IJS19_SC_EEEEEEEvNS4_8identityENS4_23SM90_TMA_LOAD_MULTICASTES1D_vS1E_EENS_8epilogue10collective6detail29Sm90TmaWarpSpecializedAdapterINS1I_15DefaultEpilogueISK_SL_SL_NS1H_6thread17LinearCombinationISK_Li1EffLNS1M_9ScaleType4KindE0ELNS_15FloatRoundStyleE2ESK_EENS1_15EpilogueDefaultEEEEEvvEEEEvNT_6ParamsE:
[----:B------:R-:W0:Y:S02]  /*0000*/  LDC R1, c[0x0][0x28] ;  /* 0x00000a00ff017b82 */ /* 0x000e240000000800 */
[----:B0-----:R-:W-:Y:S01]  /*0010*/  VIADD R1, R1, 0xfffffce0 ;  /* 0xfffffce001017836 */ /* 0x001fe20000000000 */
[----:B------:R-:W0:Y:S01]  /*0020*/  S2R R0, SR_TID.X ;  /* 0x0000000000007919 */ /* 0x000e220000002100 */
[----:B------:R-:W-:Y:S01]  /*0030*/  ELECT P0, URZ, PT ;  /* 0x00000000003f782f */ /* 0x000fe20003800000 */
[----:B------:R-:W-:Y:S01]  /*0040*/  BSSY B0, `(.L_x_0) ;  /* 0x0000014000007945 */ /* 0x000fe20003800000 */
[--C-:B0-----:R-:W-:Y:S02]  /*0050*/  SHF.R.U32.HI R3, RZ, 0x5, R0.reuse ;  /* 0x00000005ff037819 */ /* 0x101fe40000011600 */
[----:B------:R-:W-:-:S03]  /*0060*/  SHF.R.U32.HI R4, RZ, 0x7, R0 ;  /* 0x00000007ff047819 */ /* 0x000fc60000011600 */
[----:B------:R-:W0:Y:S02]  /*0070*/  SHFL.IDX PT, R2, R3, RZ, 0x1f ;  /* 0x00001fff03027589 */ /* 0x000e2400000e0000 */
[----:B0-----:R-:W-:Y:S02]  /*0080*/  R2UR UR8, R2 ;  /* 0x00000000020872ca */ /* 0x001fe400000e0000 */
[----:B------:R0:W1:Y:S11]  /*0090*/  SHFL.IDX PT, R2, R4, RZ, 0x1f ;  /* 0x00001fff04027589 */ /* 0x00007600000e0000 */
[----:B------:R-:W-:-:S02]  /*00a0*/  USHF.R.S32.HI UR4, URZ, 0x1f, UR8 ;  /* 0x0000001f3f047899 */ /* 0x000fc40008011408 */
[----:B------:R-:W-:Y:S02]  /*00b0*/  ISETP.NE.OR P0, PT, RZ, UR8, !P0 ;  /* 0x00000008ff007c0c */ /* 0x000fe4000c705670 */
[----:B------:R-:W-:-:S04]  /*00c0*/  ULEA.HI UR4, UR4, UR8, URZ, 0x2 ;  /* 0x0000000804047291 */ /* 0x000fc8000f8f103f */
[----:B------:R-:W-:-:S04]  /*00d0*/  ULOP3.LUT UR4, UR4, 0xfffffffc, URZ, 0xc0, !UPT ;  /* 0xfffffffc04047892 */ /* 0x000fc8000f8ec03f */
[----:B------:R-:W-:-:S03]  /*00e0*/  UIADD3 UR8, UR8, -UR4, URZ ;  /* 0x8000000408087290 */ /* 0x000fc6000fffe03f */
[----:B01----:R-:W-:Y:S09]  /*00f0*/  @P0 BRA `(.L_x_1) ;  /* 0x0000000000200947 */ /* 0x003ff20003800000 */
[----:B------:R-:W-:Y:S02]  /*0100*/  ULDC.64 UR4, c[0x0][0x198] ;  /* 0x0000660000047ab9 */ /* 0x000fe40000000a00 */
[----:B------:R-:W-:Y:S02]  /*0110*/  UIADD3 UR6, UP0, UR4, 0xf0, URZ ;  /* 0x000000f004067890 */ /* 0x000fe4000ff1e03f */
[----:B------:R-:W-:Y:S02]  /*0120*/  UIADD3 UR4, UP1, UR4, 0x1f0, URZ ;  /* 0x000001f004047890 */ /* 0x000fe4000ff3e03f */
[----:B------:R-:W-:Y:S02]  /*0130*/  UIADD3.X UR7, URZ, UR5, URZ, UP0, !UPT ;  /* 0x000000053f077290 */ /* 0x000fe400087fe43f */
[----:B------:R-:W-:-:S07]  /*0140*/  UIADD3.X UR5, URZ, UR5, URZ, UP1, !UPT ;  /* 0x000000053f057290 */ /* 0x000fce0008ffe43f */
[----:B------:R0:W-:Y:S02]  /*0150*/  UTMACCTL.PF [UR6] ;  /* 0x00000000060079b9 */ /* 0x0001e40008040000 */
[----:B------:R0:W-:Y:S02]  /*0160*/  UTMACCTL.PF [UR4] ;  /* 0x00000000040079b9 */ /* 0x0001e40008040000 */
[----:B0-----:R-:W-:Y:S01]  /*0170*/  NOP ;  /* 0x0000000000007918 */ /* 0x001fe20000000000 */
.L_x_1:
[----:B------:R-:W-:Y:S05]  /*0180*/  BSYNC B0 ;  /* 0x0000000000007941 */ /* 0x000fea0003800000 */
.L_x_0:
[----:B------:R-:W0:Y:S01]  /*0190*/  SHFL.IDX PT, R6, R3, RZ, 0x1f ;  /* 0x00001fff03067589 */ /* 0x000e2200000e0000 */
[----:B------:R-:W-:Y:S01]  /*01a0*/  R2UR UR23, R2 ;  /* 0x00000000021772ca */ /* 0x000fe200000e0000 */
[----:B------:R-:W-:-:S04]  /*01b0*/  UISETP.NE.AND UP0, UPT, UR8, 0x3, UPT ;  /* 0x000000030800788c */ /* 0x000fc8000bf05270 */
[----:B------:R-:W-:-:S08]  /*01c0*/  UISETP.EQ.OR UP0, UPT, UR8, URZ, !UP0 ;  /* 0x0000003f0800728c */ /* 0x000fd0000c702670 */
[----:B------:R-:W-:Y:S02]  /*01d0*/  UIADD3 UR16, UR23, -0x1, URZ ;  /* 0xffffffff17107890 */ /* 0x000fe4000fffe03f */
[----:B------:R-:W-:Y:S02]  /*01e0*/  UISETP.EQ.AND UP0, UPT, UR23, URZ, UP0 ;  /* 0x0000003f1700728c */ /* 0x000fe40008702270 */
[----:B------:R-:W-:Y:S02]  /*01f0*/  UISETP.GE.U32.AND UP1, UPT, UR16, 0x2, UPT ;  /* 0x000000021000788c */ /* 0x000fe4000bf26070 */
[----:B------:R-:W-:Y:S01]  /*0200*/  USEL UR4, URZ, 0x1, !UP0 ;  /* 0x000000013f047887 */ /* 0x000fe2000c000000 */
[----:B0-----:R-:W-:-:S03]  /*0210*/  ISETP.NE.AND P0, PT, R6, RZ, PT ;  /* 0x000000ff0600720c */ /* 0x001fc60003f05270 */
[----:B------:R-:W-:-:S10]  /*0220*/  USEL UR4, UR4, 0x2, UP1 ;  /* 0x0000000204047887 */ /* 0x000fd40008800000 */
[----:B------:R-:W-:Y:S05]  /*0230*/  @P0 BRA `(.L_x_2) ;  /* 0x0000000000480947 */ /* 0x000fea0003800000 */
[----:B------:R-:W0:Y:S01]  /*0240*/  S2UR UR6, SR_CgaCtaId ;  /* 0x00000000000679c3 */ /* 0x000e220000008800 */
[----:B------:R-:W-:Y:S01]  /*0250*/  UMOV UR5, 0x400 ;  /* 0x0000040000057882 */ /* 0x000fe20000000000 */
[----:B------:R-:W-:Y:S01]  /*0260*/  UMOV UR7, 0x1 ;  /* 0x0000000100077882 */ /* 0x000fe20000000000 */
[----:B------:R-:W-:Y:S01]  /*0270*/  UMOV UR10, 0x2 ;  /* 0x00000002000a7882 */ /* 0x000fe20000000000 */
[----:B------:R-:W-:Y:S01]  /*0280*/  ELECT P0, URZ, PT ;  /* 0x00000000003f782f */ /* 0x000fe20003800000 */
[----:B------:R-:W-:-:S04]  /*0290*/  UIADD3 UR10, -UR10, 0x100000, URZ ;  /* 0x001000000a0a7890 */ /* 0x000fc8000fffe13f */
[----:B------:R-:W-:Y:S02]  /*02a0*/  USHF.L.U32 UR11, UR10, 0xb, URZ ;  /* 0x0000000b0a0b7899 */ /* 0x000fe4000800063f */
[----:B------:R-:W-:Y:S02]  /*02b0*/  USHF.L.U32 UR10, UR10, 0x1, URZ ;  /* 0x000000010a0a7899 */ /* 0x000fe4000800063f */
[----:B0-----:R-:W-:Y:S02]  /*02c0*/  ULEA UR5, UR6, UR5, 0x18 ;  /* 0x0000000506057291 */ /* 0x001fe4000f8ec03f */
[----:B------:R-:W-:-:S04]  /*02d0*/  UIADD3 UR6, -UR7, 0x100000, URZ ;  /* 0x0010000007067890 */ /* 0x000fc8000fffe13f */
[----:B------:R-:W-:Y:S02]  /*02e0*/  USHF.L.U32 UR7, UR6, 0xb, URZ ;  /* 0x0000000b06077899 */ /* 0x000fe4000800063f */
[----:B------:R-:W-:Y:S01]  /*02f0*/  USHF.L.U32 UR6, UR6, 0x1, URZ ;  /* 0x0000000106067899 */ /* 0x000fe2000800063f */
[----:B------:R-:W0:Y:S11]  /*0300*/  FENCE.VIEW.ASYNC.S ;  /* 0x00000000000073c6 */ /* 0x000e360000000000 */
[----:B0-----:R0:W1:Y:S01]  /*0310*/  SYNCS.EXCH.64 URZ, [UR5], UR6 ;  /* 0x00000006053f75b2 */ /* 0x0010620008000100 */
[----:B------:R0:W2:Y:S01]  /*0320*/  SYNCS.EXCH.64 URZ, [UR5+0x10], UR10 ;  /* 0x0000100a053f75b2 */ /* 0x0000a20008000100 */
[----:B------:R0:W3:Y:S01]  /*0330*/  SYNCS.EXCH.64 URZ, [UR5+0x8], UR6 ;  /* 0x00000806053f75b2 */ /* 0x0000e20008000100 */
[----:B------:R0:W4:Y:S01]  /*0340*/  SYNCS.EXCH.64 URZ, [UR5+0x18], UR10 ;  /* 0x0000180a053f75b2 */ /* 0x0001220008000100 */
[----:B------:R-:W-:Y:S01]  /*0350*/  NOP ;  /* 0x0000000000007918 */ /* 0x000fe20000000000 */
.L_x_2:
[----:B------:R-:W5:Y:S01]  /*0360*/  S2UR UR19, SR_CTAID.X ;  /* 0x00000000001379c3 */ /* 0x000f620000002500 */
[----:B------:R-:W1:Y:S01]  /*0370*/  SHFL.IDX PT, R8, R3, RZ, 0x1f ;  /* 0x00001fff03087589 */ /* 0x000e6200000e0000 */
[----:B------:R-:W-:Y:S01]  /*0380*/  SHF.R.S32.HI R5, RZ, 0x1f, R0 ;  /* 0x0000001fff057819 */ /* 0x000fe20000011400 */
[----:B0-----:R-:W-:Y:S01]  /*0390*/  ULDC UR5, c[0x0][0x150] ;  /* 0x0000540000057ab9 */ /* 0x001fe20000000800 */
[----:B------:R-:W-:Y:S01]  /*03a0*/  ELECT P0, URZ, PT ;  /* 0x00000000003f782f */ /* 0x000fe20003800000 */
[----:B------:R0:W2:Y:S01]  /*03b0*/  SHFL.IDX PT, R9, R3, RZ, 0x1f ;  /* 0x00001fff03097589 */ /* 0x0000a200000e0000 */
[----:B------:R-:W-:Y:S02]  /*03c0*/  LEA.HI R5, R5, R0, RZ, 0x7 ;  /* 0x0000000005057211 */ /* 0x000fe400078f38ff */
[----:B------:R-:W-:Y:S01]  /*03d0*/  ELECT P1, URZ, PT ;  /* 0x00000000003f782f */ /* 0x000fe20003820000 */
[----:B------:R-:W3:Y:S01]  /*03e0*/  S2UR UR10, SR_CTAID.Y ;  /* 0x00000000000a79c3 */ /* 0x000ee20000002600 */
[----:B------:R-:W-:Y:S01]  /*03f0*/  ULDC UR9, c[0x0][0x144] ;  /* 0x0000510000097ab9 */ /* 0x000fe20000000800 */
[----:B------:R-:W-:Y:S01]  /*0400*/  LOP3.LUT R5, R5, 0xffffff80, RZ, 0xc0, !PT ;  /* 0xffffff8005057812 */ /* 0x000fe200078ec0ff */
[----:B------:R-:W-:Y:S01]  /*0410*/  UMOV UR6, 0x20 ;  /* 0x0000002000067882 */ /* 0x000fe20000000000 */
[----:B------:R-:W4:Y:S01]  /*0420*/  SHFL.IDX PT, R4, R4, RZ, 0x1f ;  /* 0x00001fff04047589 */ /* 0x000f2200000e0000 */
[----:B0-----:R-:W-:Y:S01]  /*0430*/  SHF.R.S32.HI R3, RZ, 0x1f, R6 ;  /* 0x0000001fff037819 */ /* 0x001fe20000011406 */
[----:B------:R-:W-:Y:S01]  /*0440*/  UMOV UR13, 0x80 ;  /* 0x00000080000d7882 */ /* 0x000fe20000000000 */
[----:B------:R-:W-:Y:S01]  /*0450*/  IMAD.IADD R2, R0, 0x1, -R5 ;  /* 0x0000000100027824 */ /* 0x000fe200078e0a05 */
[----:B------:R-:W-:Y:S01]  /*0460*/  NOP ;  /* 0x0000000000007918 */ /* 0x000fe20000000000 */
[----:B------:R-:W-:Y:S01]  /*0470*/  LEA.HI R3, R3, R6, RZ, 0x2 ;  /* 0x0000000603037211 */ /* 0x000fe200078f10ff */
[----:B------:R-:W-:Y:S01]  /*0480*/  NOP ;  /* 0x0000000000007918 */ /* 0x000fe20000000000 */
[----:B------:R-:W-:Y:S01]  /*0490*/  ULDC UR22, c[0x0][0x148] ;  /* 0x0000520000167ab9 */ /* 0x000fe20000000800 */
[----:B------:R-:W-:-:S02]  /*04a0*/  SHF.R.S32.HI R7, RZ, 0x1f, R2 ;  /* 0x0000001fff077819 */ /* 0x000fc40000011402 */
[----:B------:R-:W-:Y:S02]  /*04b0*/  LOP3.LUT R3, R3, 0x3ffffffc, RZ, 0xc0, !PT ;  /* 0x3ffffffc03037812 */ /* 0x000fe400078ec0ff */
[----:B-----5:R-:W-:Y:S02]  /*04c0*/  I2FP.F32.U32 R10, UR19 ;  /* 0x00000013000a7c45 */ /* 0x020fe40008201000 */
[----:B------:R-:W-:Y:S01]  /*04d0*/  LEA.HI R5, R7, R2, RZ, 0x3 ;  /* 0x0000000207057211 */ /* 0x000fe200078f18ff */
[----:B------:R-:W-:Y:S01]  /*04e0*/  IMAD.IADD R6, R6, 0x1, -R3 ;  /* 0x0000000106067824 */ /* 0x000fe200078e0a03 */
[----:B-1----:R-:W-:Y:S01]  /*04f0*/  ISETP.NE.OR P0, PT, R8, RZ, !P0 ;  /* 0x000000ff0800720c */ /* 0x002fe20004705670 */
[----:B------:R-:W-:Y:S01]  /*0500*/  FMUL R10, R10, UR5 ;  /* 0x000000050a0a7c20 */ /* 0x000fe20008400000 */
[--C-:B------:R-:W-:Y:S01]  /*0510*/  SHF.R.S32.HI R8, RZ, 0x3, R5.reuse ;  /* 0x00000003ff087819 */ /* 0x100fe20000011405 */
[----:B------:R-:W-:Y:S01]  /*0520*/  ULDC UR5, c[0x0][0x154] ;  /* 0x0000550000057ab9 */ /* 0x000fe20000000800 */
[----:B------:R-:W-:-:S02]  /*0530*/  SHF.R.S32.HI R5, RZ, 0x1f, R5 ;  /* 0x0000001fff057819 */ /* 0x000fc40000011405 */
[----:B--2---:R-:W-:Y:S01]  /*0540*/  ISETP.NE.OR P1, PT, R9, RZ, !P1 ;  /* 0x000000ff0900720c */ /* 0x004fe20004f25670 */
[----:B------:R-:W0:Y:S01]  /*0550*/  F2I.U32.TRUNC.NTZ R10, R10 ;  /* 0x0000000a000a7305 */ /* 0x000e22000020f000 */
[----:B------:R-:W-:Y:S02]  /*0560*/  LEA.HI R5, R5, R8, RZ, 0x2 ;  /* 0x0000000805057211 */ /* 0x000fe400078f10ff */
[----:B---3--:R-:W-:Y:S02]  /*0570*/  I2FP.F32.U32 R9, UR10 ;  /* 0x0000000a00097c45 */ /* 0x008fe40008201000 */
[----:B------:R-:W-:Y:S01]  /*0580*/  LOP3.LUT R5, R5, 0xfffffffc, RZ, 0xc0, !PT ;  /* 0xfffffffc05057812 */ /* 0x000fe200078ec0ff */
[----:B------:R-:W-:Y:S01]  /*0590*/  VOTEU.ALL UP0, P0 ;  /* 0x00000000003f7886 */ /* 0x000fe20000000000 */
[----:B------:R-:W-:Y:S01]  /*05a0*/  ISETP.NE.AND P2, PT, RZ, UR23, PT ;  /* 0x00000017ff007c0c */ /* 0x000fe2000bf45270 */
[----:B------:R-:W-:Y:S02]  /*05b0*/  FMUL R9, R9, UR5 ;  /* 0x0000000509097c20 */ /* 0x000fe40008400000 */
[----:B------:R-:W-:Y:S01]  /*05c0*/  IMAD.IADD R5, R8, 0x1, -R5 ;  /* 0x0000000108057824 */ /* 0x000fe200078e0a05 */
[----:B------:R-:W1:Y:S01]  /*05d0*/  @!UP0 S2UR UR12, SR_CgaCtaId ;  /* 0x00000000000c89c3 */ /* 0x000e620000008800 */
[----:B------:R-:W-:Y:S01]  /*05e0*/  VOTEU.ALL UP1, P1 ;  /* 0x00000000003f7886 */ /* 0x000fe20000820000 */
[----:B------:R-:W-:-:S04]  /*05f0*/  @!UP0 UIADD3 UR6, -UR6, 0x100000, URZ ;  /* 0x0010000006068890 */ /* 0x000fc8000fffe13f */
[----:B------:R-:W-:Y:S02]  /*0600*/  @!UP0 USHF.L.U32 UR7, UR6, 0xb, URZ ;  /* 0x0000000b06078899 */ /* 0x000fe4000800063f */
[----:B------:R-:W-:Y:S01]  /*0610*/  @!UP0 USHF.L.U32 UR6, UR6, 0x1, URZ ;  /* 0x0000000106068899 */ /* 0x000fe2000800063f */
[----:B------:R-:W-:Y:S01]  /*0620*/  IMAD R5, R6, 0x4, R5 ;  /* 0x0000000406057824 */ /* 0x000fe200078e0205 */
[----:B0-----:R-:W-:Y:S01]  /*0630*/  R2UR UR5, R10 ;  /* 0x000000000a0572ca */ /* 0x001fe200000e0000 */
[----:B------:R-:W0:Y:S01]  /*0640*/  F2I.U32.TRUNC.NTZ R9, R9 ;  /* 0x0000000900097305 */ /* 0x000e22000020f000 */
[----:B------:R-:W-:Y:S01]  /*0650*/  @!UP1 UMOV UR14, 0x400 ;  /* 0x00000400000e9882 */ /* 0x000fe20000000000 */
[C---:B------:R-:W-:Y:S01]  /*0660*/  IMAD.SHL.U32 R6, R5.reuse, 0x4, RZ ;  /* 0x0000000405067824 */ /* 0x040fe200078e00ff */
[----:B------:R-:W2:Y:S01]  /*0670*/  @!UP1 S2UR UR15, SR_CgaCtaId ;  /* 0x00000000000f99c3 */ /* 0x000ea20000008800 */
[C---:B------:R-:W-:Y:S01]  /*0680*/  LEA.HI R3, R5.reuse, R5, RZ, 0x1 ;  /* 0x0000000505037211 */ /* 0x040fe200078f08ff */
[----:B------:R-:W-:Y:S01]  /*0690*/  VOTEU.ALL UP2, P1 ;  /* 0x00000000003f7886 */ /* 0x000fe20000840000 */
[----:B------:R-:W-:Y:S01]  /*06a0*/  VOTEU.ALL UP3, P1 ;  /* 0x00000000003f7886 */ /* 0x000fe20000860000 */
[----:B------:R-:W-:Y:S01]  /*06b0*/  LOP3.LUT R11, R5, 0xc, R6, 0x78, !PT ;  /* 0x0000000c050b7812 */ /* 0x000fe200078e7806 */
[----:B------:R-:W-:Y:S01]  /*06c0*/  VOTEU.ALL UP4, P1 ;  /* 0x00000000003f7886 */ /* 0x000fe20000880000 */
[----:B------:R-:W-:Y:S01]  /*06d0*/  LOP3.LUT R8, R3, 0xfffffffe, RZ, 0xc0, !PT ;  /* 0xfffffffe03087812 */ /* 0x000fe200078ec0ff */
[----:B------:R-:W-:-:S02]  /*06e0*/  VOTEU.ALL UP5, P1 ;  /* 0x00000000003f7886 */ /* 0x000fc400008a0000 */
[----:B------:R-:W-:Y:S01]  /*06f0*/  UIADD3 UR5, -UR5, URZ, URZ ;  /* 0x0000003f05057290 */ /* 0x000fe2000fffe13f */
[----:B------:R3:W-:Y:S01]  /*0700*/  STL [R1+0x278], R11 ;  /* 0x0002780b01007387 */ /* 0x0007e20000100800 */
[----:B------:R-:W-:Y:S01]  /*0710*/  IMAD.IADD R8, R5, 0x1, -R8 ;  /* 0x0000000105087824 */ /* 0x000fe200078e0a08 */
[----:B0-----:R-:W-:Y:S01]  /*0720*/  R2UR UR11, R9 ;  /* 0x00000000090b72ca */ /* 0x001fe200000e0000 */
[----:B------:R-:W-:Y:S01]  /*0730*/  UIMAD UR9, UR9, UR5, UR19 ;  /* 0x00000005090972a4 */ /* 0x000fe2000f8e0213 */
[----:B------:R-:W0:Y:S02]  /*0740*/  LDC R5, c[0x0][0x140] ;  /* 0x00005000ff057b82 */ /* 0x000e240000000800 */
[----:B------:R-:W-:Y:S02]  /*0750*/  @!UP0 UMOV UR5, 0x400 ;  /* 0x0000040000058882 */ /* 0x000fe40000000000 */
[----:B-1----:R-:W-:Y:S01]  /*0760*/  @!UP0 ULEA UR5, UR12, UR5, 0x18 ;  /* 0x000000050c058291 */ /* 0x002fe2000f8ec03f */
[----:B------:R-:W-:Y:S01]  /*0770*/  ISETP.NE.AND P3, PT, R8, UR9, PT ;  /* 0x0000000908007c0c */ /* 0x000fe2000bf65270 */
[----:B------:R-:W-:-:S04]  /*0780*/  @!UP1 UIADD3 UR12, -UR13, 0x100000, URZ ;  /* 0x001000000d0c9890 */ /* 0x000fc8000fffe13f */
[----:B------:R-:W-:Y:S02]  /*0790*/  @!UP1 USHF.L.U32 UR13, UR12, 0xb, URZ ;  /* 0x0000000b0c0d9899 */ /* 0x000fe4000800063f */
[----:B------:R-:W-:Y:S01]  /*07a0*/  @!UP1 USHF.L.U32 UR12, UR12, 0x1, URZ ;  /* 0x000000010c0c9899 */ /* 0x000fe2000800063f */
[----:B------:R-:W-:Y:S01]  /*07b0*/  VOTEU.ALL UP0, P0 ;  /* 0x00000000003f7886 */ /* 0x000fe20000000000 */
[----:B--2---:R-:W-:Y:S01]  /*07c0*/  @!UP1 ULEA UR14, UR15, UR14, 0x18 ;  /* 0x0000000e0f0e9291 */ /* 0x004fe2000f8ec03f */
[----:B------:R-:W-:Y:S01]  /*07d0*/  VOTEU.ALL UP1, P0 ;  /* 0x00000000003f7886 */ /* 0x000fe20000020000 */
[----:B------:R-:W-:Y:S01]  /*07e0*/  UIADD3 UR11, -UR11, URZ, URZ ;  /* 0x0000003f0b0b7290 */ /* 0x000fe2000fffe13f */
[----:B------:R-:W-:Y:S01]  /*07f0*/  LOP3.LUT P0, RZ, R2, 0x7, RZ, 0xc0, !PT ;  /* 0x0000000702ff7812 */ /* 0x000fe2000780c0ff */
[----:B------:R-:W1:Y:S02]  /*0800*/  FENCE.VIEW.ASYNC.S ;  /* 0x00000000000073c6 */ /* 0x000e640000000000 */
[----:B-1----:R-:W1:Y:S01]  /*0810*/  @!UP0 SYNCS.EXCH.64 URZ, [UR5+0x50], UR6 ;  /* 0x00005006053f85b2 */ /* 0x002e620008000100 */
[----:B------:R-:W-:-:S02]  /*0820*/  @P3 LEA.HI R3, R11, R11, RZ, 0x1 ;  /* 0x0000000b0b033211 */ /* 0x000fc400078f08ff */
[----:B------:R-:W-:Y:S02]  /*0830*/  ISETP.LT.U32.AND P0, PT, R11, 0x2, !P0 ;  /* 0x000000020b00780c */ /* 0x000fe40004701070 */
[----:B------:R-:W-:Y:S02]  /*0840*/  @P3 SHF.R.S32.HI R3, RZ, 0x1, R3 ;  /* 0x00000001ff033819 */ /* 0x000fe40000011403 */
[----:B0-----:R-:W-:Y:S01]  /*0850*/  ISETP.EQ.U32.AND P1, PT, R5, 0x1, PT ;  /* 0x000000010500780c */ /* 0x001fe20003f22070 */
[----:B------:R0:W2:Y:S01]  /*0860*/  @!UP1 SYNCS.EXCH.64 URZ, [UR5+0x58], UR6 ;  /* 0x00005806053f95b2 */ /* 0x0000a20008000100 */
[----:B------:R-:W-:Y:S01]  /*0870*/  NOP ;  /* 0x0000000000007918 */ /* 0x000fe20000000000 */
[----:B0-----:R-:W-:Y:S01]  /*0880*/  UIMAD UR5, UR22, UR11, UR10 ;  /* 0x0000000b160572a4 */ /* 0x001fe2000f8e020a */
[----:B------:R-:W0:Y:S05]  /*0890*/  @!UP2 SYNCS.EXCH.64 URZ, [UR14+0x30], UR12 ;  /* 0x0000300c0e3fa5b2 */ /* 0x000e2a0008000100 */
[----:B------:R-:W-:Y:S01]  /*08a0*/  @P3 ISETP.NE.AND P4, PT, R3, UR5, PT ;  /* 0x0000000503003c0c */ /* 0x000fe2000bf85270 */
[----:B------:R-:W-:-:S03]  /*08b0*/  IMAD.MOV.U32 R3, RZ, RZ, 0x1 ;  /* 0x00000001ff037424 */ /* 0x000fc600078e00ff */
[----:B------:R-:W-:Y:S01]  /*08c0*/  @P3 SEL R3, RZ, 0x1, P4 ;  /* 0x00000001ff033807 */ /* 0x000fe20002000000 */
[----:B------:R-:W0:Y:S01]  /*08d0*/  @!UP3 SYNCS.EXCH.64 URZ, [UR14+0x38], UR12 ;  /* 0x0000380c0e3fb5b2 */ /* 0x000e220008000100 */
[----:B------:R-:W0:Y:S01]  /*08e0*/  @!UP4 SYNCS.EXCH.64 URZ, [UR14+0x40], UR12 ;  /* 0x0000400c0e3fc5b2 */ /* 0x000e220008000100 */
[----:B------:R4:W0:Y:S01]  /*08f0*/  @!UP5 SYNCS.EXCH.64 URZ, [UR14+0x48], UR12 ;  /* 0x0000480c0e3fd5b2 */ /* 0x0008220008000100 */
[----:B------:R-:W-:Y:S01]  /*0900*/  NOP ;  /* 0x0000000000007918 */ /* 0x000fe20000000000 */
[----:B----4-:R-:W-:Y:S02]  /*0910*/  R2UR UR13, R4 ;  /* 0x00000000040d72ca */ /* 0x010fe400000e0000 */
[----:B------:R-:W-:-:S04]  /*0920*/  SEL R4, RZ, 0x1, !P0 ;  /* 0x00000001ff047807 */ /* 0x000fc80004000000 */
[----:B------:R-:W-:-:S05]  /*0930*/  LOP3.LUT R3, R3, R4, RZ, 0xc0, !PT ;  /* 0x0000000403037212 */ /* 0x000fca00078ec0ff */
[----:B------:R3:W-:Y:S01]  /*0940*/  STL [R1+0x274], R3 ;  /* 0x0002740301007387 */ /* 0x0007e20000100800 */
[----:B-12---:R-:W-:Y:S05]  /*0950*/  @!P1 BRA `(.L_x_3) ;  /* 0x0000000000089947 */ /* 0x006fea0003800000 */
[----:B0-----:R-:W-:Y:S01]  /*0960*/  UCGABAR_ARV ;  /* 0x00000000000079c7 */ /* 0x001fe20008000000 */
[----:B------:R-:W-:Y:S05]  /*0970*/  BRA `(.L_x_4) ;  /* 0x0000000000047947 */ /* 0x000fea0003800000 */
.L_x_3:
[----:B0-----:R-:W-:Y:S01]  /*0980*/  NOP ;  /* 0x0000000000007918 */ /* 0x001fe20000000000 */
.L_x_4:
[----:B------:R-:W-:Y:S01]  /*0990*/  ULDC.64 UR6, c[0x0][0x598] ;  /* 0x0001660000067ab9 */ /* 0x000fe20000000a00 */
[----:B------:R-:W-:Y:S01]  /*09a0*/  ULDC.64 UR32, c[0x0][0x208] ;  /* 0x0000820000207ab9 */ /* 0x000fe20000000a00 */
[----:B------:R-:W-:-:S04]  /*09b0*/  ISETP.NE.U32.AND P0, PT, RZ, UR6, PT ;  /* 0x00000006ff007c0c */ /* 0x000fc8000bf05070 */
[----:B------:R-:W-:-:S13]  /*09c0*/  ISETP.NE.AND.EX P0, PT, RZ, UR7, PT, P0 ;  /* 0x00000007ff007c0c */ /* 0x000fda000bf05300 */
[----:B------:R-:W-:Y:S05]  /*09d0*/  @!P0 BRA `(.L_x_5) ;  /* 0x0000000000208947 */ /* 0x000fea0003800000 */
[----:B------:R-:W0:Y:S02]  /*09e0*/  LDC.64 R4, c[0x0][0x598] ;  /* 0x00016600ff047b82 */ /* 0x000e240000000a00 */
[----:B0-----:R-:W2:Y:S02]  /*09f0*/  LDG.E.64 R4, desc[UR32][R4.64] ;  /* 0x0000002004047981 */ /* 0x001ea4000c1e1b00 */
[----:B--2---:R-:W-:-:S04]  /*0a00*/  ISETP.NE.U32.AND P0, PT, R4, RZ, PT ;  /* 0x000000ff0400720c */ /* 0x004fc80003f05070 */
[----:B------:R-:W-:-:S13]  /*0a10*/  ISETP.NE.AND.EX P0, PT, R5, RZ, PT, P0 ;  /* 0x000000ff0500720c */ /* 0x000fda0003f05300 */
[----:B------:R-:W-:Y:S05]  /*0a20*/  @!P0 BRA `(.L_x_5) ;  /* 0x00000000000c8947 */ /* 0x000fea0003800000 */
[----:B------:R-:W2:Y:S02]  /*0a30*/  LD.E R4, desc[UR32][R4.64] ;  /* 0x0000002004047980 */ /* 0x000ea4000c101900 */
[----:B--2---:R-:W-:Y:S01]  /*0a40*/  R2UR UR18, R4 ;  /* 0x00000000041272ca */ /* 0x004fe200000e0000 */
[----:B------:R-:W-:-:S14]  /*0a50*/  BRA `(.L_x_6) ;  /* 0x0000000000247947 */ /* 0x000fdc0003800000 */
.L_x_5:
[----:B------:R-:W-:Y:S02]  /*0a60*/  ULDC.64 UR6, c[0x0][0x588] ;  /* 0x0001620000067ab9 */ /* 0x000fe40000000a00 */
[----:B------:R-:W-:-:S04]  /*0a70*/  ISETP.NE.U32.AND P0, PT, RZ, UR6, PT ;  /* 0x00000006ff007c0c */ /* 0x000fc8000bf05070 */
[----:B------:R-:W-:-:S13]  /*0a80*/  ISETP.NE.AND.EX P0, PT, RZ, UR7, PT, P0 ;  /* 0x00000007ff007c0c */ /* 0x000fda000bf05300 */
[----:B------:R-:W-:Y:S05]  /*0a90*/  @!P0 BRA `(.L_x_7) ;  /* 0x0000000000108947 */ /* 0x000fea0003800000 */
[----:B------:R-:W0:Y:S02]  /*0aa0*/  LDC.64 R4, c[0x0][0x588] ;  /* 0x00016200ff047b82 */ /* 0x000e240000000a00 */
[----:B0-----:R-:W2:Y:S02]  /*0ab0*/  LDG.E R4, desc[UR32][R4.64] ;  /* 0x0000002004047981 */ /* 0x001ea4000c1e1900 */
[----:B--2---:R-:W-:Y:S01]  /*0ac0*/  R2UR UR18, R4 ;  /* 0x00000000041272ca */ /* 0x004fe200000e0000 */
[----:B------:R-:W-:-:S14]  /*0ad0*/  BRA `(.L_x_6) ;  /* 0x0000000000047947 */ /* 0x000fdc0003800000 */
.L_x_7:
[----:B------:R-:W-:-:S05]  /*0ae0*/  ULDC UR18, c[0x0][0x580] ;  /* 0x0001600000127ab9 */ /* 0x000fca0000000800 */
.L_x_6:
[----:B------:R-:W-:Y:S02]  /*0af0*/  ULDC.64 UR6, c[0x0][0x5a0] ;  /* 0x0001680000067ab9 */ /* 0x000fe40000000a00 */
        /* <DEDUP_REMOVED lines=11> */
.L_x_8:
        /* <DEDUP_REMOVED lines=8> */
.L_x_10:
[----:B------:R-:W-:-:S05]  /*0c30*/  ULDC UR17, c[0x0][0x584] ;  /* 0x0001610000117ab9 */ /* 0x000fca0000000800 */
.L_x_9:
[----:B------:R-:W-:Y:S01]  /*0c40*/  ULDC UR5, c[0x0][0x65c] ;  /* 0x0001970000057ab9 */ /* 0x000fe20000000800 */
[----:B------:R-:W0:Y:S01]  /*0c50*/  LDC.64 R4, c[0x0][0x650] ;  /* 0x00019400ff047b82 */ /* 0x000e220000000a00 */
[----:B------:R-:W-:Y:S01]  /*0c60*/  UISETP.NE.AND UP2, UPT, UR5, 0x1, UPT ;  /* 0x000000010500788c */ /* 0x000fe2000bf45270 */
[----:B------:R-:W-:Y:S01]  /*0c70*/  IMAD.MOV.U32 R6, RZ, RZ, -0x1 ;  /* 0xffffffffff067424 */ /* 0x000fe200078e00ff */
[----:B------:R-:W-:Y:S01]  /*0c80*/  UISETP.NE.AND UP0, UPT, UR23, 0x2, UPT ;  /* 0x000000021700788c */ /* 0x000fe2000bf05270 */
[----:B---3--:R-:W-:-:S08]  /*0c90*/  PRMT R3, RZ, 0x7610, R3 ;  /* 0x00007610ff037816 */ /* 0x008fd00000000003 */
[----:B------:R-:W-:Y:S01]  /*0ca0*/  @UP2 ULDC UR20, c[0x0][0x10] ;  /* 0x0000040000142ab9 */ /* 0x000fe20000000800 */
[----:B------:R-:W-:Y:S01]  /*0cb0*/  @UP2 UMOV UR6, UR10 ;  /* 0x0000000a00062c82 */ /* 0x000fe20008000000 */
[----:B------:R-:W-:Y:S01]  /*0cc0*/  @UP2 UMOV UR7, URZ ;  /* 0x0000003f00072c82 */ /* 0x000fe20008000000 */
[----:B------:R-:W-:Y:S01]  /*0cd0*/  @!UP2 ULDC UR12, c[0x0][0xc] ;  /* 0x00000300000caab9 */ /* 0x000fe20000000800 */
[----:B------:R-:W-:Y:S01]  /*0ce0*/  @UP2 UIMAD.WIDE.U32 UR20, UR19, UR20, UR6 ;  /* 0x00000014131422a5 */ /* 0x000fe2000f8e0006 */
[----:B------:R-:W-:Y:S01]  /*0cf0*/  ULDC UR14, c[0x0][0xc] ;  /* 0x00000300000e7ab9 */ /* 0x000fe20000000800 */
[----:B------:R-:W-:Y:S01]  /*0d00*/  ULDC UR15, c[0x0][0x10] ;  /* 0x00000400000f7ab9 */ /* 0x000fe20000000800 */
[----:B------:R-:W-:Y:S01]  /*0d10*/  UMOV UR6, UR19 ;  /* 0x0000001300067c82 */ /* 0x000fe20008000000 */
[----:B------:R-:W-:Y:S01]  /*0d20*/  UMOV UR7, URZ ;  /* 0x0000003f00077c82 */ /* 0x000fe20008000000 */
[----:B------:R-:W-:Y:S01]  /*0d30*/  @UP2 UMOV UR5, URZ ;  /* 0x0000003f00052c82 */ /* 0x000fe20008000000 */
[----:B------:R-:W-:-:S02]  /*0d40*/  UIMAD.WIDE.U32 UR14, UR14, UR15, URZ ;  /* 0x0000000f0e0e72a5 */ /* 0x000fc4000f8e003f */
[----:B------:R-:W-:Y:S02]  /*0d50*/  @!UP2 UIMAD.WIDE.U32 UR6, UR10, UR12, UR6 ;  /* 0x0000000c0a06a2a5 */ /* 0x000fe4000f8e0006 */
[----:B------:R-:W-:-:S03]  /*0d60*/  @UP2 UIADD3 UR21, UR21, UR5, URZ ;  /* 0x0000000515152290 */ /* 0x000fc6000fffe03f */
[----:B------:R-:W-:Y:S02]  /*0d70*/  ULDC UR5, c[0x0][0x14] ;  /* 0x0000050000057ab9 */ /* 0x000fe40000000800 */
[----:B------:R-:W-:Y:S02]  /*0d80*/  UIMAD.WIDE.U32 UR30, UR14, UR5, URZ ;  /* 0x000000050e1e72a5 */ /* 0x000fe4000f8e003f */
[----:B------:R-:W-:Y:S01]  /*0d90*/  UIMAD UR5, UR15, UR5, URZ ;  /* 0x000000050f0572a4 */ /* 0x000fe2000f8e023f */
[----:B------:R-:W-:Y:S01]  /*0da0*/  @!UP2 UMOV UR20, UR6 ;  /* 0x000000060014ac82 */ /* 0x000fe20008000000 */
[----:B------:R-:W-:Y:S02]  /*0db0*/  @!UP2 UMOV UR21, UR7 ;  /* 0x000000070015ac82 */ /* 0x000fe40008000000 */
[----:B------:R-:W-:Y:S02]  /*0dc0*/  UIADD3 UR5, UR31, UR5, URZ ;  /* 0x000000051f057290 */ /* 0x000fe4000fffe03f */
[----:B------:R-:W-:-:S04]  /*0dd0*/  UIADD3 UR6, UP1, UR20, UR30, URZ ;  /* 0x0000001e14067290 */ /* 0x000fc8000ff3e03f */
[----:B------:R-:W-:Y:S02]  /*0de0*/  UIADD3.X UR7, UR21, UR5, URZ, UP1, !UPT ;  /* 0x0000000515077290 */ /* 0x000fe40008ffe43f */
[----:B------:R-:W-:Y:S02]  /*0df0*/  USEL UR6, UR6, UR20, !UP0 ;  /* 0x0000001406067287 */ /* 0x000fe4000c000000 */
[----:B------:R-:W-:-:S04]  /*0e00*/  USEL UR7, UR7, UR21, !UP0 ;  /* 0x0000001507077287 */ /* 0x000fc8000c000000 */
[----:B0-----:R-:W-:Y:S02]  /*0e10*/  ISETP.LE.U32.AND P0, PT, R4, UR6, PT ;  /* 0x0000000604007c0c */ /* 0x001fe4000bf03070 */
[----:B------:R-:W-:-:S05]  /*0e20*/  IMAD.U32 R4, RZ, RZ, UR7 ;  /* 0x00000007ff047e24 */ /* 0x000fca000f8e00ff */
[----:B------:R-:W-:Y:S01]  /*0e30*/  ISETP.GE.U32.AND.EX P0, PT, R4, R5, PT, P0 ;  /* 0x000000050400720c */ /* 0x000fe20003f06100 */
[----:B------:R-:W-:Y:S02]  /*0e40*/  IMAD.MOV.U32 R5, RZ, RZ, -0x1 ;  /* 0xffffffffff057424 */ /* 0x000fe400078e00ff */
[----:B------:R-:W-:-:S03]  /*0e50*/  IMAD.MOV.U32 R4, RZ, RZ, -0x1 ;  /* 0xffffffffff047424 */ /* 0x000fc600078e00ff */
[----:B------:R0:W-:Y:S04]  /*0e60*/  STL [R1+0x284], R5 ;  /* 0x0002840501007387 */ /* 0x0001e80000100800 */
[----:B------:R1:W-:Y:S04]  /*0e70*/  STL [R1+0x288], R4 ;  /* 0x0002880401007387 */ /* 0x0003e80000100800 */
[----:B------:R2:W-:Y:S01]  /*0e80*/  STL [R1+0x270], R6 ;  /* 0x0002700601007387 */ /* 0x0005e20000100800 */
[----:B0-----:R-:W-:Y:S02]  /*0e90*/  IMAD.U32 R5, RZ, RZ, UR6 ;  /* 0x00000006ff057e24 */ /* 0x001fe4000f8e00ff */
[----:B-1----:R-:W-:-:S05]  /*0ea0*/  IMAD.U32 R4, RZ, RZ, UR7 ;  /* 0x00000007ff047e24 */ /* 0x002fca000f8e00ff */
[----:B------:R2:W-:Y:S04]  /*0eb0*/  STL [R1+0x27c], R4 ;  /* 0x00027c0401007387 */ /* 0x0005e80000100800 */
[----:B------:R2:W-:Y:S01]  /*0ec0*/  STL [R1+0x280], R5 ;  /* 0x0002800501007387 */ /* 0x0005e20000100800 */
[----:B------:R-:W-:Y:S05]  /*0ed0*/  @P0 BRA `(.L_x_11) ;  /* 0x0000000400540947 */ /* 0x000fea0003800000 */
[----:B------:R-:W-:Y:S01]  /*0ee0*/  ULDC.64 UR24, c[0x0][0x628] ;  /* 0x00018a0000187ab9 */ /* 0x000fe20000000a00 */
[C---:B------:R-:W-:Y:S01]  /*0ef0*/  R2UR UR26, R5.reuse ;  /* 0x00000000051a72ca */ /* 0x040fe200000e0000 */
[----:B------:R-:W-:Y:S01]  /*0f00*/  ULDC UR23, c[0x0][0x630] ;  /* 0x00018c0000177ab9 */ /* 0x000fe20000000800 */
[----:B------:R-:W-:Y:S02]  /*0f10*/  ISETP.NE.U32.AND P0, PT, RZ, UR24, PT ;  /* 0x00000018ff007c0c */ /* 0x000fe4000bf05070 */
[----:B------:R-:W-:Y:S02]  /*0f20*/  R2UR UR6, R5 ;  /* 0x00000000050672ca */ /* 0x000fe400000e0000 */
[----:B------:R-:W-:Y:S02]  /*0f30*/  ISETP.NE.AND.EX P0, PT, RZ, UR25, PT, P0 ;  /* 0x00000019ff007c0c */ /* 0x000fe4000bf05300 */
[----:B------:R-:W-:-:S11]  /*0f40*/  R2UR UR7, R4 ;  /* 0x00000000040772ca */ /* 0x000fd600000e0000 */
[----:B------:R-:W-:Y:S05]  /*0f50*/  @!P0 BRA `(.L_x_12) ;  /* 0x0000000000308947 */ /* 0x000fea0003800000 */
[----:B------:R-:W-:Y:S01]  /*0f60*/  R2UR UR6, R5 ;  /* 0x00000000050672ca */ /* 0x000fe200000e0000 */
[----:B------:R-:W-:Y:S01]  /*0f70*/  ULDC UR12, c[0x0][0x634] ;  /* 0x00018d00000c7ab9 */ /* 0x000fe20000000800 */
[----:B------:R-:W-:-:S11]  /*0f80*/  R2UR UR19, R4 ;  /* 0x00000000041372ca */ /* 0x000fd600000e0000 */
[----:B------:R-:W-:-:S04]  /*0f90*/  UIADD3 UR12, UP1, UR6, UR12, URZ ;  /* 0x0000000c060c7290 */ /* 0x000fc8000ff3e03f */
[----:B------:R-:W-:-:S04]  /*0fa0*/  UIADD3.X UR19, URZ, UR19, URZ, UP1, !UPT ;  /* 0x000000133f137290 */ /* 0x000fc80008ffe43f */
[----:B------:R-:W-:-:S04]  /*0fb0*/  UIMAD.WIDE.U32 UR6, UR19, UR24, URZ ;  /* 0x00000018130672a5 */ /* 0x000fc8000f8e003f */
[----:B------:R-:W-:Y:S02]  /*0fc0*/  UIMAD.WIDE.U32 UR14, UP1, UR12, UR25, UR6 ;  /* 0x000000190c0e72a5 */ /* 0x000fe4000f820006 */
[----:B------:R-:W-:Y:S02]  /*0fd0*/  UIMAD.WIDE.U32 UR6, UR12, UR24, URZ ;  /* 0x000000180c0672a5 */ /* 0x000fe4000f8e003f */
[----:B------:R-:W-:Y:S02]  /*0fe0*/  UIADD3.X UR21, URZ, URZ, URZ, UP1, !UPT ;  /* 0x0000003f3f157290 */ /* 0x000fe40008ffe43f */
[----:B------:R-:W-:Y:S01]  /*0ff0*/  UIADD3 URZ, UP1, UR7, UR14, URZ ;  /* 0x0000000e073f7290 */ /* 0x000fe2000ff3e03f */
[----:B------:R-:W-:-:S03]  /*1000*/  UMOV UR20, UR15 ;  /* 0x0000000f00147c82 */ /* 0x000fc60008000000 */
[----:B------:R-:W-:-:S12]  /*1010*/  UIMAD.WIDE.U32.X UR6, UR19, UR25, UR20, UP1 ;  /* 0x00000019130672a5 */ /* 0x000fd800088e0414 */
.L_x_12:
[----:B------:R-:W-:Y:S01]  /*1020*/  USHF.R.U64 UR6, UR6, UR23, UR7 ;  /* 0x0000001706067299 */ /* 0x000fe20008001207 */
[----:B------:R-:W-:Y:S01]  /*1030*/  R2UR UR15, R4 ;  /* 0x00000000040f72ca */ /* 0x000fe200000e0000 */
[----:B------:R-:W-:Y:S02]  /*1040*/  USHF.R.U32.HI UR7, URZ, UR23, UR7 ;  /* 0x000000173f077299 */ /* 0x000fe40008011607 */
[----:B------:R-:W-:Y:S01]  /*1050*/  UIADD3 UR12, UP1, URZ, -UR6, URZ ;  /* 0x800000063f0c7290 */ /* 0x000fe2000ff3e03f */
[----:B------:R-:W-:Y:S01]  /*1060*/  ULDC.64 UR20, c[0x0][0x620] ;  /* 0x0001880000147ab9 */ /* 0x000fe20000000a00 */
[----:B------:R-:W-:Y:S02]  /*1070*/  UMOV UR14, UR26 ;  /* 0x0000001a000e7c82 */ /* 0x000fe40008000000 */
[----:B------:R-:W-:Y:S01]  /*1080*/  UIADD3.X UR7, URZ, ~UR7, URZ, UP1, !UPT ;  /* 0x800000073f077290 */ /* 0x000fe20008ffe43f */
[----:B------:R-:W-:Y:S01]  /*1090*/  ULDC UR19, c[0x0][0x618] ;  /* 0x0001860000137ab9 */ /* 0x000fe20000000800 */
[----:B------:R-:W-:-:S02]  /*10a0*/  @UP2 UIMAD UR9, UR22, UR11, UR10 ;  /* 0x0000000b160922a4 */ /* 0x000fc4000f8e020a */
[----:B------:R-:W-:Y:S02]  /*10b0*/  UIMAD UR7, UR7, UR20, URZ ;  /* 0x00000014070772a4 */ /* 0x000fe4000f8e023f */
[----:B------:R-:W-:Y:S02]  /*10c0*/  UIMAD.WIDE.U32 UR14, UR12, UR20, UR14 ;  /* 0x000000140c0e72a5 */ /* 0x000fe4000f8e000e */
[----:B------:R-:W-:Y:S01]  /*10d0*/  UIMAD UR12, UR12, UR21, UR7 ;  /* 0x000000150c0c72a4 */ /* 0x000fe2000f8e0207 */
[----:B------:R-:W-:Y:S01]  /*10e0*/  ULDC.64 UR10, c[0x0][0x640] ;  /* 0x00019000000a7ab9 */ /* 0x000fe20000000a00 */
[----:B------:R-:W-:Y:S02]  /*10f0*/  ULDC UR20, c[0x0][0x608] ;  /* 0x0001820000147ab9 */ /* 0x000fe40000000800 */
[----:B------:R-:W-:Y:S01]  /*1100*/  UIADD3 UR12, UR15, UR12, URZ ;  /* 0x0000000c0f0c7290 */ /* 0x000fe2000fffe03f */
[----:B------:R-:W-:Y:S01]  /*1110*/  ISETP.NE.U32.AND P0, PT, RZ, UR10, PT ;  /* 0x0000000aff007c0c */ /* 0x000fe2000bf05070 */
[----:B------:R-:W-:Y:S01]  /*1120*/  ULDC UR27, c[0x0][0x658] ;  /* 0x00019600001b7ab9 */ /* 0x000fe20000000800 */
[----:B------:R-:W-:Y:S01]  /*1130*/  ULDC UR7, c[0x0][0x600] ;  /* 0x0001800000077ab9 */ /* 0x000fe20000000800 */
[----:B------:R-:W-:Y:S01]  /*1140*/  USHF.R.U64 UR26, UR14, UR19, UR12 ;  /* 0x000000130e1a7299 */ /* 0x000fe2000800120c */
[----:B------:R-:W-:Y:S01]  /*1150*/  ISETP.NE.AND.EX P0, PT, RZ, UR11, PT, P0 ;  /* 0x0000000bff007c0c */ /* 0x000fe2000bf05300 */
[----:B------:R-:W-:-:S02]  /*1160*/  USHF.R.U32.HI UR14, URZ, UR19, UR12 ;  /* 0x000000133f0e7299 */ /* 0x000fc4000801160c */
[----:B------:R-:W-:Y:S02]  /*1170*/  UIADD3 UR25, UR7, -0x1, URZ ;  /* 0xffffffff07197890 */ /* 0x000fe4000fffe03f */
[----:B------:R-:W-:Y:S02]  /*1180*/  USHF.R.U64 UR35, UR26, UR20, UR14 ;  /* 0x000000141a237299 */ /* 0x000fe4000800120e */
[----:B------:R-:W-:Y:S01]  /*1190*/  USHF.R.U32.HI UR14, URZ, UR20, UR14 ;  /* 0x000000143f0e7299 */ /* 0x000fe2000801160e */
[----:B------:R-:W-:Y:S01]  /*11a0*/  UMOV UR12, 0xffffffff ;  /* 0xffffffff000c7882 */ /* 0x000fe20000000000 */
[----:B------:R-:W-:Y:S02]  /*11b0*/  ULDC UR28, c[0x0][0x648] ;  /* 0x00019200001c7ab9 */ /* 0x000fe40000000800 */
[----:B------:R-:W-:Y:S02]  /*11c0*/  USHF.R.U64 UR36, UR35, UR27, UR14 ;  /* 0x0000001b23247299 */ /* 0x000fe4000800120e */
[----:B------:R-:W-:-:S02]  /*11d0*/  USHF.L.U32 UR12, UR12, UR27, URZ ;  /* 0x0000001b0c0c7299 */ /* 0x000fc4000800063f */
[----:B------:R-:W-:Y:S02]  /*11e0*/  USHF.R.U32.HI UR15, URZ, UR27, UR14 ;  /* 0x0000001b3f0f7299 */ /* 0x000fe4000801160e */
[----:B------:R-:W-:Y:S01]  /*11f0*/  ULOP3.LUT UR12, URZ, UR12, URZ, 0x33, !UPT ;  /* 0x0000000c3f0c7292 */ /* 0x000fe2000f8e333f */
[----:B------:R-:W-:Y:S01]  /*1200*/  ULDC UR29, c[0x0][0x638] ;  /* 0x00018e00001d7ab9 */ /* 0x000fe20000000800 */
[----:B------:R-:W-:Y:S01]  /*1210*/  UMOV UR34, 0x1 ;  /* 0x0000000100227882 */ /* 0x000fe20000000000 */
[----:B------:R-:W-:Y:S01]  /*1220*/  UMOV UR14, UR36 ;  /* 0x00000024000e7c82 */ /* 0x000fe20008000000 */
[----:B------:R-:W-:Y:S08]  /*1230*/  @!P0 BRA `(.L_x_13) ;  /* 0x0000000000308947 */ /* 0x000ff00003800000 */
[----:B------:R-:W-:Y:S02]  /*1240*/  ULDC UR19, c[0x0][0x64c] ;  /* 0x0001930000137ab9 */ /* 0x000fe40000000800 */
        /* <DEDUP_REMOVED lines=8> */
[----:B------:R-:W-:-:S07]  /*12d0*/  UIMAD.WIDE.U32.X UR10, UR24, UR11, UR22, UP1 ;  /* 0x0000000b180a72a5 */ /* 0x000fce00088e0416 */
[----:B------:R-:W-:Y:S01]  /*12e0*/  UMOV UR14, UR10 ;  /* 0x0000000a000e7c82 */ /* 0x000fe20008000000 */
[----:B------:R-:W-:-:S05]  /*12f0*/  UMOV UR15, UR11 ;  /* 0x0000000b000f7c82 */ /* 0x000fca0008000000 */
.L_x_13:
[----:B------:R-:W-:Y:S01]  /*1300*/  USHF.R.U64 UR11, UR14, UR28, UR15 ;  /* 0x0000001c0e0b7299 */ /* 0x000fe2000800120f */
[----:B--2---:R-:W-:Y:S01]  /*1310*/  IMAD.U32 R6, RZ, RZ, UR6 ;  /* 0x00000006ff067e24 */ /* 0x004fe2000f8e00ff */
[----:B------:R-:W-:Y:S01]  /*1320*/  USHF.L.U32 UR10, UR34, UR27, URZ ;  /* 0x0000001b220a7299 */ /* 0x000fe2000800063f */
[----:B------:R-:W-:Y:S01]  /*1330*/  IMAD.MOV.U32 R3, RZ, RZ, 0x1 ;  /* 0x00000001ff037424 */ /* 0x000fe200078e00ff */
[----:B------:R-:W-:Y:S02]  /*1340*/  ULOP3.LUT UR12, UR35, UR12, URZ, 0xc0, !UPT ;  /* 0x0000000c230c7292 */ /* 0x000fe4000f8ec03f */
[----:B------:R-:W-:Y:S01]  /*1350*/  UIADD3 UR14, -UR11, URZ, URZ ;  /* 0x0000003f0b0e7290 */ /* 0x000fe2000fffe13f */
[----:B------:R0:W-:Y:S01]  /*1360*/  STL [R1+0x270], R6 ;  /* 0x0002700601007387 */ /* 0x0001e20000100800 */
[----:B------:R-:W-:Y:S02]  /*1370*/  UIMAD UR12, UR10, UR11, UR12 ;  /* 0x0000000b0a0c72a4 */ /* 0x000fe4000f8e020c */
[----:B------:R-:W-:-:S02]  /*1380*/  ULOP3.LUT UR25, UR26, UR25, URZ, 0xc0, !UPT ;  /* 0x000000191a197292 */ /* 0x000fc4000f8ec03f */
[----:B------:R-:W-:Y:S01]  /*1390*/  UIMAD UR10, UR14, UR29, UR36 ;  /* 0x0000001d0e0a72a4 */ /* 0x000fe2000f8e0224 */
[----:B------:R-:W-:Y:S02]  /*13a0*/  ULDC UR11, c[0x0][0x610] ;  /* 0x00018400000b7ab9 */ /* 0x000fe40000000800 */
[----:B------:R-:W-:Y:S02]  /*13b0*/  UIMAD UR9, UR12, UR11, UR9 ;  /* 0x0000000b0c0972a4 */ /* 0x000fe4000f8e0209 */
[----:B------:R-:W-:-:S04]  /*13c0*/  UIMAD UR10, UR10, UR7, UR25 ;  /* 0x000000070a0a72a4 */ /* 0x000fc8000f8e0219 */
[----:B------:R-:W-:Y:S02]  /*13d0*/  USEL UR7, UR10, UR9, !UP2 ;  /* 0x000000090a077287 */ /* 0x000fe4000d000000 */
[----:B------:R-:W-:-:S04]  /*13e0*/  USEL UR9, UR9, UR10, !UP2 ;  /* 0x0000000a09097287 */ /* 0x000fc8000d000000 */
[----:B------:R-:W-:Y:S02]  /*13f0*/  IMAD.U32 R5, RZ, RZ, UR7 ;  /* 0x00000007ff057e24 */ /* 0x000fe4000f8e00ff */
[----:B------:R-:W-:-:S05]  /*1400*/  IMAD.U32 R4, RZ, RZ, UR9 ;  /* 0x00000009ff047e24 */ /* 0x000fca000f8e00ff */
[----:B------:R0:W-:Y:S04]  /*1410*/  STL [R1+0x284], R4 ;  /* 0x0002840401007387 */ /* 0x0001e80000100800 */
[----:B------:R0:W-:Y:S02]  /*1420*/  STL [R1+0x288], R5 ;  /* 0x0002880501007387 */ /* 0x0001e40000100800 */
.L_x_11:
[----:B------:R-:W-:Y:S05]  /*1430*/  @!P1 BRA `(.L_x_14) ;  /* 0x00000000000c9947 */ /* 0x000fea0003800000 */
[----:B------:R-:W-:Y:S01]  /*1440*/  UCGABAR_WAIT ;  /* 0x0000000000007dc7 */ /* 0x000fe20008000000 */
[----:B------:R-:W-:Y:S01]  /*1450*/  CCTL.IVALL ;  /* 0x00000000ff00798f */ /* 0x000fe20002000000 */
[----:B------:R-:W-:Y:S05]  /*1460*/  BRA `(.L_x_15) ;  /* 0x0000000000047947 */ /* 0x000fea0003800000 */
.L_x_14:
[----:B------:R-:W-:Y:S06]  /*1470*/  BAR.SYNC.DEFER_BLOCKING 0x0 ;  /* 0x0000000000007b1d */ /* 0x000fec0000010000 */
.L_x_15:
[----:B------:R-:W-:Y:S02]  /*1480*/  ULDC UR6, c[0x0][0x28c] ;  /* 0x0000a30000067ab9 */ /* 0x000fe40000000800 */
[----:B------:R-:W-:-:S04]  /*1490*/  UIADD3 UR6, UR6, 0xff, URZ ;  /* 0x000000ff06067890 */ /* 0x000fc8000fffe03f */
[----:B------:R-:W-:-:S04]  /*14a0*/  USHF.R.S32.HI UR7, URZ, 0x1f, UR6 ;  /* 0x0000001f3f077899 */ /* 0x000fc80008011406 */
[----:B------:R-:W-:-:S04]  /*14b0*/  ULEA.HI UR6, UR7, UR6, URZ, 0x8 ;  /* 0x0000000607067291 */ /* 0x000fc8000f8f403f */
[----:B------:R-:W-:Y:S01]  /*14c0*/  USHF.R.S32.HI UR6, URZ, 0x8, UR6 ;  /* 0x000000083f067899 */ /* 0x000fe20008011406 */
[----:B------:R-:W-:Y:S11]  /*14d0*/  @!P2 BRA `(.L_x_16) ;  /* 0x000001840090a947 */ /* 0x000ff60003800000 */
[----:B------:R-:W-:-:S06]  /*14e0*/  UISETP.GT.U32.AND UP1, UPT, UR16, 0x1, UPT ;  /* 0x000000011000788c */ /* 0x000fcc000bf24070 */
[----:B------:R-:W-:-:S13]  /*14f0*/  PLOP3.LUT P0, PT, PT, PT, UP1, 0x80, 0x0 ;  /* 0x000000000000781c */ /* 0x000fda0003f0f018 */
[----:B------:R-:W-:Y:S05]  /*1500*/  @P0 EXIT ;  /* 0x000000000000094d */ /* 0x000fea0003800000 */
.L_x_17:
[----:B------:R-:W-:-:S08]  /*1510*/  NOP ;  /* 0x0000000000007918 */ /* 0x000fd00000000000 */
[----:B------:R-:W1:Y:S02]  /*1520*/  USETMAXREG.TRY_ALLOC.CTAPOOL UP1, 0xe8 ;  /* 0x000000e8000079c8 */ /* 0x000e640008020600 */
[----:B-1----:R-:W-:-:S13]  /*1530*/  PLOP3.LUT P0, PT, PT, PT, UP1, 0x80, 0x0 ;  /* 0x000000000000781c */ /* 0x002fda0003f0f018 */
[----:B------:R-:W-:Y:S05]  /*1540*/  @!P0 BRA `(.L_x_17) ;  /* 0xfffffffc00f08947 */ /* 0x000fea000383ffff */
[----:B------:R-:W-:-:S13]  /*1550*/  LOP3.LUT P0, RZ, R3, 0xff, RZ, 0xc0, !PT ;  /* 0x000000ff03ff7812 */ /* 0x000fda000780c0ff */
[----:B------:R-:W-:Y:S05]  /*1560*/  @!P0 EXIT ;  /* 0x000000000000894d */ /* 0x000fea0003800000 */
[CC--:B------:R-:W-:Y:S01]  /*1570*/  LEA.HI R0, R7.reuse, R2.reuse, RZ, 0x2 ;  /* 0x0000000207007211 */ /* 0x0c0fe200078f10ff */
[----:B------:R-:W1:Y:S01]  /*1580*/  S2UR UR11, SR_CgaCtaId ;  /* 0x00000000000b79c3 */ /* 0x000e620000008800 */
[----:B------:R-:W-:Y:S01]  /*1590*/  LEA.HI R7, R7, R2, RZ, 0x5 ;  /* 0x0000000207077211 */ /* 0x000fe200078f28ff */
[----:B------:R-:W-:Y:S01]  /*15a0*/  ULDC UR19, c[0x0][0x284] ;  /* 0x0000a10000137ab9 */ /* 0x000fe20000000800 */
[--C-:B0-2---:R-:W-:Y:S01]  /*15b0*/  SHF.R.S32.HI R4, RZ, 0x2, R0.reuse ;  /* 0x00000002ff047819 */ /* 0x105fe20000011400 */
[----:B------:R-:W-:Y:S01]  /*15c0*/  UIADD3 UR15, UR13, -0x1, URZ ;  /* 0xffffffff0d0f7890 */ /* 0x000fe2000fffe03f */
[----:B------:R-:W-:Y:S01]  /*15d0*/  SHF.R.S32.HI R3, RZ, 0x1f, R0 ;  /* 0x0000001fff037819 */ /* 0x000fe20000011400 */
[----:B------:R-:W-:Y:S01]  /*15e0*/  USHF.R.U32.HI UR10, URZ, 0x1, UR6 ;  /* 0x000000013f0a7899 */ /* 0x000fe20008011606 */
[----:B------:R-:W-:Y:S01]  /*15f0*/  SHF.R.S32.HI R7, RZ, 0x5, R7 ;  /* 0x00000005ff077819 */ /* 0x000fe20000011407 */
[----:B------:R-:W-:Y:S01]  /*1600*/  UISETP.LT.AND UP1, UPT, UR6, 0x1, UPT ;  /* 0x000000010600788c */ /* 0x000fe2000bf21270 */
[----:B------:R-:W-:Y:S01]  /*1610*/  LEA.HI R3, R3, R4, RZ, 0x3 ;  /* 0x0000000403037211 */ /* 0x000fe200078f18ff */
[----:B------:R-:W-:Y:S01]  /*1620*/  UMOV UR8, 0x400 ;  /* 0x0000040000087882 */ /* 0x000fe20000000000 */
[----:B------:R-:W-:-:S02]  /*1630*/  ULOP3.LUT UR9, UR6, 0x1, URZ, 0xc0, !UPT ;  /* 0x0000000106097892 */ /* 0x000fc4000f8ec03f */
[----:B------:R-:W-:Y:S01]  /*1640*/  LOP3.LUT R3, R3, 0xfffffff8, RZ, 0xc0, !PT ;  /* 0xfffffff803037812 */ /* 0x000fe200078ec0ff */
[----:B------:R-:W-:Y:S02]  /*1650*/  USHF.L.U32 UR12, UR15, 0x3, URZ ;  /* 0x000000030f0c7899 */ /* 0x000fe4000800063f */
[----:B------:R-:W-:Y:S02]  /*1660*/  ULOP3.LUT UR14, UR10, 0x1, URZ, 0xc0, !UPT ;  /* 0x000000010a0e7892 */ /* 0x000fe4000f8ec03f */
[----:B------:R-:W-:Y:S01]  /*1670*/  IMAD.IADD R4, R4, 0x1, -R3 ;  /* 0x0000000104047824 */ /* 0x000fe200078e0a03 */
[----:B------:R-:W-:Y:S01]  /*1680*/  LOP3.LUT R3, R0, 0xfffffffc, RZ, 0xc0, !PT ;  /* 0xfffffffc00037812 */ /* 0x000fe200078ec0ff */
[----:B------:R-:W-:Y:S02]  /*1690*/  USEL UR9, UR9, URZ, !UP0 ;  /* 0x0000003f09097287 */ /* 0x000fe4000c000000 */
[C-C-:B------:R-:W-:Y:S01]  /*16a0*/  IMAD R0, R7.reuse, -0x10, -R4.reuse ;  /* 0xfffffff007007824 */ /* 0x140fe200078e0a04 */
[--C-:B------:R-:W-:Y:S01]  /*16b0*/  SHF.R.S32.HI R5, RZ, 0x1f, R4.reuse ;  /* 0x0000001fff057819 */ /* 0x100fe20000011404 */
[----:B------:R-:W-:Y:S01]  /*16c0*/  IMAD.IADD R6, R2, 0x1, -R3 ;  /* 0x0000000102067824 */ /* 0x000fe200078e0a03 */
[----:B-1----:R-:W-:Y:S01]  /*16d0*/  ULEA UR8, UR11, UR8, 0x18 ;  /* 0x000000080b087291 */ /* 0x002fe2000f8ec03f */
[----:B------:R-:W-:Y:S01]  /*16e0*/  VIADD R0, R0, UR19 ;  /* 0x0000001300007c36 */ /* 0x000fe20008000000 */
[----:B------:R-:W-:Y:S01]  /*16f0*/  USEL UR11, UR6, 0x1, UP1 ;  /* 0x00000001060b7887 */ /* 0x000fe20008800000 */
[----:B------:R-:W-:Y:S01]  /*1700*/  IMAD.WIDE R2, R7, 0x10, R4 ;  /* 0x0000001007027825 */ /* 0x000fe200078e0204 */
[----:B------:R0:W-:Y:S01]  /*1710*/  STL [R1+0x28c], R6 ;  /* 0x00028c0601007387 */ /* 0x0001e20000100800 */
[----:B------:R-:W-:-:S02]  /*1720*/  UISETP.NE.AND UP1, UPT, UR15, URZ, UPT ;  /* 0x0000003f0f00728c */ /* 0x000fc4000bf25270 */
[----:B------:R-:W-:Y:S01]  /*1730*/  ULOP3.LUT UR15, UR12, 0x8, URZ, 0xc0, !UPT ;  /* 0x000000080c0f7892 */ /* 0x000fe2000f8ec03f */
[----:B------:R0:W-:Y:S01]  /*1740*/  STL [R1+0x298], R0 ;  /* 0x0002980001007387 */ /* 0x0001e20000100800 */
[----:B------:R-:W-:Y:S02]  /*1750*/  UIADD3 UR10, UR8, 0x30, URZ ;  /* 0x00000030080a7890 */ /* 0x000fe4000fffe03f */
[----:B------:R-:W-:Y:S01]  /*1760*/  UISETP.EQ.U32.AND UP0, UPT, UR14, 0x1, !UP0 ;  /* 0x000000010e00788c */ /* 0x000fe2000c702070 */
[----:B------:R0:W-:Y:S01]  /*1770*/  STL.64 [R1+0x290], R2 ;  /* 0x0002900201007387 */ /* 0x0001e20000100a00 */
[----:B------:R-:W-:Y:S02]  /*1780*/  ULOP3.LUT UR14, UR15, 0x8, URZ, 0x3c, !UPT ;  /* 0x000000080f0e7892 */ /* 0x000fe4000f8e3c3f */
[----:B------:R-:W-:Y:S02]  /*1790*/  ULOP3.LUT UR7, UR4, 0x1, URZ, 0xfc, !UPT ;  /* 0x0000000104077892 */ /* 0x000fe4000f8efc3f */
[----:B------:R-:W-:-:S02]  /*17a0*/  UIADD3 UR11, -UR11, UR6, URZ ;  /* 0x000000060b0b7290 */ /* 0x000fc4000fffe13f */
[----:B------:R-:W-:Y:S02]  /*17b0*/  USEL UR12, URZ, 0x1, UP1 ;  /* 0x000000013f0c7887 */ /* 0x000fe40008800000 */
[----:B------:R-:W-:Y:S02]  /*17c0*/  ULEA UR13, UR13, UR10, 0x3 ;  /* 0x0000000a0d0d7291 */ /* 0x000fe4000f8e183f */
[----:B------:R-:W-:Y:S02]  /*17d0*/  ULOP3.LUT UR15, UR15, 0x18, URZ, 0x3c, !UPT ;  /* 0x000000180f0f7892 */ /* 0x000fe4000f8e3c3f */
[----:B0-----:R-:W-:-:S12]  /*17e0*/  USEL UR16, URZ, 0x1, !UP0 ;  /* 0x000000013f107887 */ /* 0x001fd8000c000000 */
.L_x_428:
[----:B------:R-:W-:Y:S01]  /*17f0*/  IMAD.U32 R0, RZ, RZ, UR12 ;  /* 0x0000000cff007e24 */ /* 0x000fe2000f8e00ff */
[----:B0-2---:R-:W0:Y:S01]  /*1800*/  LDC R2, c[0x0][0x28c] ;  /* 0x0000a300ff027b82 */ /* 0x005e220000000800 */
[----:B------:R-:W-:Y:S01]  /*1810*/  UMOV UR19, URZ ;  /* 0x0000003f00137c82 */ /* 0x000fe20008000000 */
[----:B------:R-:W-:Y:S02]  /*1820*/  UMOV UR28, UR9 ;  /* 0x00000009001c7c82 */ /* 0x000fe40008000000 */
[----:B------:R-:W-:-:S04]  /*1830*/  SHF.L.U32 R0, R0, 0x1f, RZ ;  /* 0x0000001f00007819 */ /* 0x000fc800000006ff */
[----:B-1----:R-:W1:Y:S01]  /*1840*/  SYNCS.PHASECHK.TRANS64.TRYWAIT P0, [UR13+-0x8], R0 ;  /* 0xfffff800ff0075a7 */ /* 0x002e62000800014d */
[----:B0-----:R-:W-:Y:S01]  /*1850*/  ISETP.GE.AND P1, PT, R2, 0x1, PT ;  /* 0x000000010200780c */ /* 0x001fe20003f26270 */
[----:B-1--4-:R-:W-:-:S12]  /*1860*/  @!P0 BRA `(.L_x_18) ;  /* 0x0000019000d88947 */ /* 0x012fd80003800000 */
.L_x_448:
[----:B------:R1:W-:Y:S01]  /*1870*/  STL [R1+0x26c], RZ ;  /* 0x00026cff01007387 */ /* 0x0003e20000100800 */
[----:B------:R-:W-:Y:S01]  /*1880*/  UMOV UR27, UR16 ;  /* 0x00000010001b7c82 */ /* 0x000fe20008000000 */
[----:B------:R-:W-:Y:S01]  /*1890*/  UMOV UR20, URZ ;  /* 0x0000003f00147c82 */ /* 0x000fe20008000000 */
[----:B------:R-:W-:Y:S01]  /*18a0*/  UMOV UR21, URZ ;  /* 0x0000003f00157c82 */ /* 0x000fe20008000000 */
[----:B------:R1:W-:Y:S01]  /*18b0*/  STL [R1+0x268], RZ ;  /* 0x000268ff01007387 */ /* 0x0003e20000100800 */
[----:B0-----:R-:W-:Y:S01]  /*18c0*/  IMAD.MOV.U32 R0, RZ, RZ, RZ ;  /* 0x000000ffff007224 */ /* 0x001fe200078e00ff */
[----:B------:R-:W-:Y:S02]  /*18d0*/  CS2R R2, SRZ ;  /* 0x0000000000027805 */ /* 0x000fe4000001ff00 */
[----:B------:R-:W-:Y:S01]  /*18e0*/  CS2R R4, SRZ ;  /* 0x0000000000047805 */ /* 0x000fe2000001ff00 */
[----:B------:R1:W-:Y:S01]  /*18f0*/  STL [R1+0x264], RZ ;  /* 0x000264ff01007387 */ /* 0x0003e20000100800 */
[----:B------:R-:W-:-:S02]  /*1900*/  CS2R R6, SRZ ;  /* 0x0000000000067805 */ /* 0x000fc4000001ff00 */
[----:B------:R-:W-:Y:S02]  /*1910*/  CS2R R8, SRZ ;  /* 0x0000000000087805 */ /* 0x000fe4000001ff00 */
[----:B------:R-:W-:Y:S01]  /*1920*/  CS2R R10, SRZ ;  /* 0x00000000000a7805 */ /* 0x000fe2000001ff00 */
[----:B------:R1:W-:Y:S01]  /*1930*/  STL [R1+0x260], RZ ;  /* 0x000260ff01007387 */ /* 0x0003e20000100800 */
[----:B------:R-:W-:Y:S02]  /*1940*/  CS2R R12, SRZ ;  /* 0x00000000000c7805 */ /* 0x000fe4000001ff00 */
        /* <DEDUP_REMOVED lines=15> */
[----:B------:R-:W-:Y:S01]  /*1a40*/  IMAD.MOV.U32 R228, RZ, RZ, RZ ;  /* 0x000000ffffe47224 */ /* 0x000fe200078e00ff */
[----:B------:R-:W-:Y:S02]  /*1a50*/  CS2R R120, SRZ ;  /* 0x0000000000787805 */ /* 0x000fe4000001ff00 */
[----:B------:R-:W-:Y:S01]  /*1a60*/  CS2R R122, SRZ ;  /* 0x00000000007a7805 */ /* 0x000fe2000001ff00 */
[----:B------:R1:W-:Y:S01]  /*1a70*/  STL [R1+0x24c], RZ ;  /* 0x00024cff01007387 */ /* 0x0003e20000100800 */
[----:B------:R-:W-:Y:S02]  /*1a80*/  CS2R R124, SRZ ;  /* 0x00000000007c7805 */ /* 0x000fe4000001ff00 */
[----:B------:R-:W-:-:S02]  /*1a90*/  CS2R R126, SRZ ;  /* 0x00000000007e7805 */ /* 0x000fc4000001ff00 */
[----:B------:R-:W-:Y:S01]  /*1aa0*/  CS2R R128, SRZ ;  /* 0x0000000000807805 */ /* 0x000fe2000001ff00 */
[----:B------:R1:W-:Y:S01]  /*1ab0*/  STL [R1+0x248], RZ ;  /* 0x000248ff01007387 */ /* 0x0003e20000100800 */
[----:B------:R-:W-:Y:S02]  /*1ac0*/  CS2R R130, SRZ ;  /* 0x0000000000827805 */ /* 0x000fe4000001ff00 */
        /* <DEDUP_REMOVED lines=119> */
[----:B------:R-:W-:-:S03]  /*2240*/  CS2R R118, SRZ ;  /* 0x0000000000767805 */ /* 0x000fc6000001ff00 */
[----:B------:R1:W-:Y:S04]  /*2250*/  STL [R1+0x1cc], RZ ;  /* 0x0001ccff01007387 */ /* 0x0003e80000100800 */
        /* <DEDUP_REMOVED lines=114> */
[----:B------:R1:W-:Y:S01]  /*2980*/  STL [R1], RZ ;  /* 0x000000ff01007387 */ /* 0x0003e20000100800 */
[----:B------:R-:W-:Y:S05]  /*2990*/  @!P1 BRA `(.L_x_19) ;  /* 0x0000002400d89947 */ /* 0x000fea0003800000 */
[----:B------:R-:W-:-:S06]  /*29a0*/  UISETP.NE.AND UP0, UPT, UR7, 0x3, UPT ;  /* 0x000000030700788c */ /* 0x000fcc000bf05270 */
[----:B------:R-:W-:-:S13]  /*29b0*/  PLOP3.LUT P1, PT, PT, PT, UP0, 0x80, 0x0 ;  /* 0x000000000000781c */ /* 0x000fda0003f2f008 */
[----:B------:R-:W-:Y:S05]  /*29c0*/  @!P1 BRA `(.L_x_20) ;  /* 0x0000000000049947 */ /* 0x000fea0003800000 */
[----:B------:R-:W-:Y:S01]  /*29d0*/  BPT.TRAP 0x1 ;  /* 0x000000040000795c */ /* 0x000fe20000300000 */
.L_x_20:
[----:B------:R-:W-:Y:S01]  /*29e0*/  ULEA UR19, UR9, UR8, 0x3 ;  /* 0x0000000809137291 */ /* 0x000fe2000f8e183f */
[----:B------:R-:W-:-:S05]  /*29f0*/  IMAD.U32 R0, RZ, RZ, UR16 ;  /* 0x00000010ff007e24 */ /* 0x000fca000f8e00ff */
[----:B------:R-:W-:-:S04]  /*2a00*/  SHF.L.U32 R0, R0, 0x1f, RZ ;  /* 0x0000001f00007819 */ /* 0x000fc800000006ff */
[----:B------:R0:W2:Y:S01]  /*2a10*/  SYNCS.PHASECHK.TRANS64.TRYWAIT P0, [UR19], R0 ;  /* 0x00000000ff0075a7 */ /* 0x0000a20008000153 */
[----:B------:R-:W-:Y:S05]  /*2a20*/  @!P1 BRA `(.L_x_21) ;  /* 0x0000000000049947 */ /* 0x000fea0003800000 */
[----:B------:R-:W-:Y:S01]  /*2a30*/  BPT.TRAP 0x1 ;  /* 0x000000040000795c */ /* 0x000fe20000300000 */
.L_x_21:
[----:B--2---:R-:W-:Y:S05]  /*2a40*/  @P0 BRA `(.L_x_22) ;  /* 0x0000000000080947 */ /* 0x004fea0003800000 */
[----:B------:R-:W2:Y:S02]  /*2a50*/  SYNCS.PHASECHK.TRANS64.TRYWAIT P0, [UR19], R0 ;  /* 0x00000000ff0075a7 */ /* 0x000ea40008000153 */
[----:B--2---:R-:W-:Y:S05]  /*2a60*/  @!P0 BRA `(.L_x_23) ;  /* 0x0000018000708947 */ /* 0x004fea0003800000 */
.L_x_22:
[----:B------:R-:W-:Y:S01]  /*2a70*/  UIADD3 UR20, UR8, 0x100, URZ ;  /* 0x0000010008147890 */ /* 0x000fe2000fffe03f */
[----:B------:R-:W-:Y:S01]  /*2a80*/  WARPGROUP.ARRIVE ;  /* 0x00000000000079c5 */ /* 0x000fe20000000000 */
[----:B------:R-:W-:Y:S01]  /*2a90*/  UIADD3 UR19, UR8, 0x8100, URZ ;  /* 0x0000810008137890 */ /* 0x000fe2000fffe03f */
[----:B------:R3:W-:Y:S01]  /*2aa0*/  STL [R1+0x26c], RZ ;  /* 0x00026cff01007387 */ /* 0x0007e20000100800 */
[----:B------:R-:W-:Y:S01]  /*2ab0*/  USHF.R.U32.HI UR20, URZ, 0x4, UR20 ;  /* 0x000000043f147899 */ /* 0x000fe20008011614 */
[----:B0-2---:R-:W-:Y:S01]  /*2ac0*/  IMAD.MOV.U32 R0, RZ, RZ, RZ ;  /* 0x000000ffff007224 */ /* 0x005fe200078e00ff */
[----:B------:R-:W-:Y:S01]  /*2ad0*/  USHF.R.U32.HI UR19, URZ, 0x4, UR19 ;  /* 0x000000043f137899 */ /* 0x000fe20008011613 */
[----:B------:R3:W-:Y:S01]  /*2ae0*/  STL [R1+0x268], RZ ;  /* 0x000268ff01007387 */ /* 0x0007e20000100800 */
[----:B------:R-:W-:Y:S01]  /*2af0*/  ULOP3.LUT UR20, UR20, 0x3fff, URZ, 0xc0, !UPT ;  /* 0x00003fff14147892 */ /* 0x000fe2000f8ec03f */
[----:B------:R-:W-:Y:S01]  /*2b00*/  CS2R R2, SRZ ;  /* 0x0000000000027805 */ /* 0x000fe2000001ff00 */
[----:B------:R-:W-:Y:S01]  /*2b10*/  ULOP3.LUT UR19, UR19, 0x3fff, URZ, 0xc0, !UPT ;  /* 0x00003fff13137892 */ /* 0x000fe2000f8ec03f */
[----:B------:R3:W-:Y:S01]  /*2b20*/  STL [R1+0x264], RZ ;  /* 0x000264ff01007387 */ /* 0x0007e20000100800 */
[----:B------:R-:W-:Y:S01]  /*2b30*/  ULOP3.LUT UR20, UR20, 0x10000, URZ, 0xfc, !UPT ;  /* 0x0001000014147892 */ /* 0x000fe2000f8efc3f */
[----:B------:R-:W-:Y:S01]  /*2b40*/  CS2R R4, SRZ ;  /* 0x0000000000047805 */ /* 0x000fe2000001ff00 */
[----:B------:R-:W-:Y:S01]  /*2b50*/  ULOP3.LUT UR19, UR19, 0x10000, URZ, 0xfc, !UPT ;  /* 0x0001000013137892 */ /* 0x000fe2000f8efc3f */
[----:B------:R3:W-:Y:S01]  /*2b60*/  STL [R1+0x260], RZ ;  /* 0x000260ff01007387 */ /* 0x0007e20000100800 */
[----:B------:R-:W-:Y:S01]  /*2b70*/  ULEA UR25, UR9, UR20, 0xa ;  /* 0x0000001409197291 */ /* 0x000fe2000f8e503f */
[----:B------:R-:W-:Y:S01]  /*2b80*/  CS2R R6, SRZ ;  /* 0x0000000000067805 */ /* 0x000fe2000001ff00 */
[----:B------:R-:W-:Y:S01]  /*2b90*/  UIMAD UR24, UR9, 0x1800, UR19 ;  /* 0x00001800091878a4 */ /* 0x000fe2000f8e0213 */
[----:B------:R3:W-:Y:S01]  /*2ba0*/  STL [R1+0x25c], RZ ;  /* 0x00025cff01007387 */ /* 0x0007e20000100800 */
[----:B------:R-:W-:Y:S01]  /*2bb0*/  UMOV UR21, 0x40000040 ;  /* 0x4000004000157882 */ /* 0x000fe20000000000 */
[----:B------:R-:W-:Y:S01]  /*2bc0*/  UMOV UR23, 0x40000040 ;  /* 0x4000004000177882 */ /* 0x000fe20000000000 */
[----:B------:R-:W-:Y:S01]  /*2bd0*/  UMOV UR19, 0x8 ;  /* 0x0000000800137882 */ /* 0x000fe20000000000 */
[----:B------:R-:W-:Y:S01]  /*2be0*/  UMOV UR20, UR25 ;  /* 0x0000001900147c82 */ /* 0x000fe20008000000 */
[----:B------:R3:W-:Y:S01]  /*2bf0*/  STL [R1+0x258], RZ ;  /* 0x000258ff01007387 */ /* 0x0007e20000100800 */
[----:B------:R-:W-:Y:S01]  /*2c00*/  UMOV UR22, UR24 ;  /* 0x0000001800167c82 */ /* 0x000fe20008000000 */
[----:B------:R-:W-:Y:S01]  /*2c10*/  CS2R R8, SRZ ;  /* 0x0000000000087805 */ /* 0x000fe2000001ff00 */
[----:B------:R-:W-:Y:S01]  /*2c20*/  QGMMA.64x192x32.F32.E4M3.E4M3 R120, gdesc[UR20], RZ, !UPT ;  /* 0x02e00000147879f3 */ /* 0x000fe2000c7008ff */
[----:B------:R-:W-:Y:S01]  /*2c30*/  UIADD3 UR22, UR24, 0x600, URZ ;  /* 0x0000060018167890 */ /* 0x000fe2000fffe03f */
[----:B------:R3:W-:Y:S01]  /*2c40*/  STL [R1+0x254], RZ ;  /* 0x000254ff01007387 */ /* 0x0007e20000100800 */
[----:B------:R-:W-:Y:S01]  /*2c50*/  UMOV UR23, 0x40000040 ;  /* 0x4000004000177882 */ /* 0x000fe20000000000 */
        /* <DEDUP_REMOVED lines=15> */
[----:B------:R-:W-:Y:S01]  /*2d50*/  CS2R R224, SRZ ;  /* 0x0000000000e07805 */ /* 0x000fe2000001ff00 */
[----:B------:R-:W-:Y:S01]  /*2d60*/  QGMMA.64x192x32.F32.E4M3.E4M3 R24, gdesc[UR20], RZ, !UPT ;  /* 0x02e00000141879f3 */ /* 0x000fe2000c7008ff */
[----:B------:R-:W-:Y:S01]  /*2d70*/  UIADD3 UR20, UR25, 0x2, URZ ;  /* 0x0000000219147890 */ /* 0x000fe2000fffe03f */
[----:B------:R3:W-:Y:S01]  /*2d80*/  STL [R1+0x240], RZ ;  /* 0x000240ff01007387 */ /* 0x0007e20000100800 */
[----:B------:R-:W-:Y:S01]  /*2d90*/  UIADD3 UR22, UR24, 0x2, URZ ;  /* 0x0000000218167890 */ /* 0x000fe2000fffe03f */
[----:B------:R-:W-:Y:S01]  /*2da0*/  CS2R R226, SRZ ;  /* 0x0000000000e27805 */ /* 0x000fe2000001ff00 */
[----:B------:R-:W-:Y:S01]  /*2db0*/  UMOV UR21, 0x40000040 ;  /* 0x4000004000157882 */ /* 0x000fe20000000000 */
[----:B------:R-:W-:Y:S01]  /*2dc0*/  UMOV UR23, 0x40000040 ;  /* 0x4000004000177882 */ /* 0x000fe20000000000 */
[----:B------:R3:W-:Y:S01]  /*2dd0*/  STL [R1+0x23c], RZ ;  /* 0x00023cff01007387 */ /* 0x0007e20000100800 */
[----:B------:R-:W-:-:S03]  /*2de0*/  IMAD.MOV.U32 R228, RZ, RZ, RZ ;  /* 0x000000ffffe47224 */ /* 0x000fc600078e00ff */
        /* <DEDUP_REMOVED lines=27> */
[----:B------:R3:W-:Y:S01]  /*2fa0*/  STL [R1+0x1cc], RZ ;  /* 0x0001ccff01007387 */ /* 0x0007e20000100800 */
[----:B------:R-:W-:Y:S01]  /*2fb0*/  QGMMA.64x192x32.F32.E4M3.E4M3 R120, gdesc[UR20], R120 ;  /* 0x02e00000147879f3 */ /* 0x000fe20008700878 */
[----:B------:R-:W-:Y:S01]  /*2fc0*/  UIADD3 UR22, UR24, 0x602, URZ ;  /* 0x0000060218167890 */ /* 0x000fe2000fffe03f */
[----:B------:R-:W-:Y:S01]  /*2fd0*/  UMOV UR23, 0x40000040 ;  /* 0x4000004000177882 */ /* 0x000fe20000000000 */
[----:B------:R3:W-:Y:S04]  /*2fe0*/  STL [R1+0x1c8], RZ ;  /* 0x0001c8ff01007387 */ /* 0x0007e80000100800 */
[----:B------:R3:W-:Y:S04]  /*2ff0*/  STL [R1+0x1c4], RZ ;  /* 0x0001c4ff01007387 */ /* 0x0007e80000100800 */
[----:B------:R3:W-:Y:S04]  /*3000*/  STL [R1+0x1c0], RZ ;  /* 0x0001c0ff01007387 */ /* 0x0007e80000100800 */
[----:B------:R3:W-:Y:S05]  /*3010*/  STL [R1+0x1bc], RZ ;  /* 0x0001bcff01007387 */ /* 0x0007ea0000100800 */
[----:B------:R-:W-:Y:S01]  /*3020*/  QGMMA.64x192x32.F32.E4M3.E4M3 R24, gdesc[UR20], R24 ;  /* 0x02e00000141879f3 */ /* 0x000fe20008700818 */
[----:B------:R-:W-:Y:S01]  /*3030*/  UIADD3 UR20, UR25, 0x4, URZ ;  /* 0x0000000419147890 */ /* 0x000fe2000fffe03f */
[----:B------:R3:W-:Y:S01]  /*3040*/  STL [R1+0x1b8], RZ ;  /* 0x0001b8ff01007387 */ /* 0x0007e20000100800 */
[----:B------:R-:W-:Y:S01]  /*3050*/  UIADD3 UR22, UR24, 0x4, URZ ;  /* 0x0000000418167890 */ /* 0x000fe2000fffe03f */
[----:B------:R-:W-:Y:S01]  /*3060*/  UMOV UR21, 0x40000040 ;  /* 0x4000004000157882 */ /* 0x000fe20000000000 */
[----:B------:R-:W-:Y:S01]  /*3070*/  UMOV UR23, 0x40000040 ;  /* 0x4000004000177882 */ /* 0x000fe20000000000 */
        /* <DEDUP_REMOVED lines=134> */
[----:B------:R-:W-:Y:S01]  /*38e0*/  QGMMA.64x192x32.F32.E4M3.E4M3 R120, gdesc[UR20], R120 ;  /* 0x02e00000147879f3 */ /* 0x000fe20008700878 */
[----:B------:R-:W-:Y:S01]  /*38f0*/  UIADD3 UR22, UR24, 0x1202, URZ ;  /* 0x0000120218167890 */ /* 0x000fe2000fffe03f */
[----:B------:R-:W-:-:S15]  /*3900*/  UMOV UR23, 0x40000040 ;  /* 0x4000004000177882 */ /* 0x000fde0000000000 */
[----:B------:R-:W-:-:S03]  /*3910*/  NOP ;  /* 0x0000000000007918 */ /* 0x000fc60000000000 */
[----:B------:R-:W-:Y:S01]  /*3920*/  QGMMA.64x192x32.F32.E4M3.E4M3 R24, gdesc[UR20], R24 ;  /* 0x02e00000141879f3 */ /* 0x000fe20008700818 */
[----:B------:R-:W-:Y:S02]  /*3930*/  UIADD3 UR20, UR25, 0x204, URZ ;  /* 0x0000020419147890 */ /* 0x000fe4000fffe03f */
[----:B------:R-:W-:Y:S01]  /*3940*/  UIADD3 UR22, UR24, 0xc04, URZ ;  /* 0x00000c0418167890 */ /* 0x000fe2000fffe03f */
[----:B------:R-:W-:Y:S01]  /*3950*/  UMOV UR21, 0x40000040 ;  /* 0x4000004000157882 */ /* 0x000fe20000000000 */
[----:B------:R-:W-:-:S15]  /*3960*/  UMOV UR23, 0x40000040 ;  /* 0x4000004000177882 */ /* 0x000fde0000000000 */
        /* <DEDUP_REMOVED lines=13> */
[----:B------:R-:W-:Y:S01]  /*3a40*/  QGMMA.64x192x32.F32.E4M3.E4M3 R24, gdesc[UR20], R24, gsb0 ;  /* 0x02e00000141879f3 */ /* 0x000fe20008000818 */
[----:B------:R-:W-:Y:S02]  /*3a50*/  ULDC UR20, c[0x0][0x50c] ;  /* 0x0001430000147ab9 */ /* 0x000fe40000000800 */
[----:B------:R-:W-:-:S04]  /*3a60*/  UISETP.NE.AND UP0, UPT, UR20, 0x8, UPT ;  /* 0x000000081400788c */ /* 0x000fc8000bf05270 */
[----:B------:R-:W-:-:S06]  /*3a70*/  USEL UR20, URZ, 0x1, UP0 ;  /* 0x000000013f147887 */ /* 0x000fcc0008000000 */
[----:B------:R-:W-:-:S13]  /*3a80*/  ISETP.NE.AND P0, PT, RZ, UR20, PT ;  /* 0x00000014ff007c0c */ /* 0x000fda000bf05270 */
[----:B---3--:R-:W-:Y:S05]  /*3a90*/  @!P0 BRA `(.L_x_24) ;  /* 0x0000001400808947 */ /* 0x008fea0003800000 */
[----:B------:R-:W-:Y:S02]  /*3aa0*/  WARPGROUP.DEPBAR.LE gsb0, 0x0 ;  /* 0x00008000000079c5 */ /* 0x000fe40000010000 */
[----:B------:R-:W-:-:S01]  /*3ab0*/  FADD R227, RZ, R121 ;  /* 0x00000079ffe37221 */ /* 0x000fc20000000000 */
[----:B------:R-:W-:Y:S01]  /*3ac0*/  FADD R228, RZ, R120 ;  /* 0x00000078ffe47221 */ /* 0x000fe20000000000 */
[----:B------:R-:W-:-:S01]  /*3ad0*/  FADD R226, RZ, R122 ;  /* 0x0000007affe27221 */ /* 0x000fc20000000000 */
[----:B------:R-:W-:Y:S01]  /*3ae0*/  FADD R225, RZ, R123 ;  /* 0x0000007bffe17221 */ /* 0x000fe20000000000 */
[----:B------:R-:W-:-:S01]  /*3af0*/  FADD R224, RZ, R124 ;  /* 0x0000007cffe07221 */ /* 0x000fc20000000000 */
[----:B------:R0:W-:Y:S01]  /*3b00*/  STL [R1+0x2a0], R227 ;  /* 0x0002a0e301007387 */ /* 0x0001e20000100800 */
[----:B------:R-:W-:-:S01]  /*3b10*/  FADD R223, RZ, R125 ;  /* 0x0000007dffdf7221 */ /* 0x000fc20000000000 */
[----:B------:R-:W-:Y:S01]  /*3b20*/  FADD R222, RZ, R126 ;  /* 0x0000007effde7221 */ /* 0x000fe20000000000 */
[----:B------:R-:W-:-:S01]  /*3b30*/  FADD R221, RZ, R127 ;  /* 0x0000007fffdd7221 */ /* 0x000fc20000000000 */
[----:B------:R-:W-:Y:S01]  /*3b40*/  FADD R220, RZ, R128 ;  /* 0x00000080ffdc7221 */ /* 0x000fe20000000000 */
[----:B------:R-:W-:-:S01]  /*3b50*/  FADD R219, RZ, R129 ;  /* 0x00000081ffdb7221 */ /* 0x000fc20000000000 */
[----:B------:R-:W-:Y:S01]  /*3b60*/  FADD R218, RZ, R130 ;  /* 0x00000082ffda7221 */ /* 0x000fe20000000000 */
[----:B------:R-:W-:-:S01]  /*3b70*/  FADD R217, RZ, R131 ;  /* 0x00000083ffd97221 */ /* 0x000fc20000000000 */
[----:B------:R-:W-:Y:S01]  /*3b80*/  FADD R216, RZ, R132 ;  /* 0x00000084ffd87221 */ /* 0x000fe20000000000 */
[----:B------:R-:W-:-:S01]  /*3b90*/  FADD R23, RZ, R133 ;  /* 0x00000085ff177221 */ /* 0x000fc20000000000 */
[----:B0-----:R-:W-:Y:S01]  /*3ba0*/  FADD R227, RZ, R156 ;  /* 0x0000009cffe37221 */ /* 0x001fe20000000000 */
[----:B------:R-:W-:-:S01]  /*3bb0*/  FADD R22, RZ, R134 ;  /* 0x00000086ff167221 */ /* 0x000fc20000000000 */
[----:B------:R-:W-:Y:S01]  /*3bc0*/  FADD R21, RZ, R135 ;  /* 0x00000087ff157221 */ /* 0x000fe20000000000 */
[----:B------:R-:W-:-:S01]  /*3bd0*/  FADD R20, RZ, R136 ;  /* 0x00000088ff147221 */ /* 0x000fc20000000000 */
[----:B------:R-:W-:Y:S01]  /*3be0*/  FADD R19, RZ, R137 ;  /* 0x00000089ff137221 */ /* 0x000fe20000000000 */
[----:B------:R0:W-:Y:S01]  /*3bf0*/  STL [R1], R227 ;  /* 0x000000e301007387 */ /* 0x0001e20000100800 */
        /* <DEDUP_REMOVED lines=14> */
[----:B------:R0:W-:Y:S01]  /*3ce0*/  STL [R1+0x4], R227 ;  /* 0x000004e301007387 */ /* 0x0001e20000100800 */
[----:B------:R-:W-:-:S01]  /*3cf0*/  FADD R5, RZ, R151 ;  /* 0x00000097ff057221 */ /* 0x000fc20000000000 */
[----:B------:R-:W-:Y:S01]  /*3d00*/  FADD R4, RZ, R152 ;  /* 0x00000098ff047221 */ /* 0x000fe20000000000 */
[----:B------:R-:W-:-:S01]  /*3d10*/  FADD R3, RZ, R153 ;  /* 0x00000099ff037221 */ /* 0x000fc20000000000 */
[----:B------:R-:W-:Y:S01]  /*3d20*/  FADD R2, RZ, R154 ;  /* 0x0000009aff027221 */ /* 0x000fe20000000000 */
[----:B------:R-:W-:-:S01]  /*3d30*/  FADD R0, RZ, R155 ;  /* 0x0000009bff007221 */ /* 0x000fc20000000000 */
[----:B0-----:R-:W-:-:S05]  /*3d40*/  FADD R227, RZ, R158 ;  /* 0x0000009effe37221 */ /* 0x001fca0000000000 */
[----:B------:R0:W-:Y:S02]  /*3d50*/  STL [R1+0x8], R227 ;  /* 0x000008e301007387 */ /* 0x0001e40000100800 */
        /* <DEDUP_REMOVED lines=305> */
[----:B------:R0:W-:Y:S04]  /*5070*/  STL [R1+0x26c], R227 ;  /* 0x00026ce301007387 */ /* 0x0001e80000100800 */
[----:B0-----:R0:W5:Y:S01]  /*5080*/  LDL.LU R227, [R1+0x2a0] ;  /* 0x0002a00001e37983 */ /* 0x0011620000300800 */
[----:B------:R-:W-:-:S05]  /*5090*/  UMOV UR19, URZ ;  /* 0x0000003f00137c82 */ /* 0x000fca0008000000 */
.L_x_24:
[----:B------:R-:W-:Y:S01]  /*50a0*/  UIADD3 UR28, UR9, 0x1, URZ ;  /* 0x00000001091c7890 */ /* 0x000fe2000fffe03f */
[----:B------:R-:W-:-:S03]  /*50b0*/  UMOV UR21, 0x1 ;  /* 0x0000000100157882 */ /* 0x000fc60000000000 */
[----:B------:R-:W-:-:S04]  /*50c0*/  UISETP.NE.AND UP0, UPT, UR28, 0x2, UPT ;  /* 0x000000021c00788c */ /* 0x000fc8000bf05270 */
[----:B------:R-:W-:Y:S02]  /*50d0*/  USEL UR27, URZ, 0x1, UP0 ;  /* 0x000000013f1b7887 */ /* 0x000fe40008000000 */
[----:B------:R-:W-:Y:S02]  /*50e0*/  USEL UR28, UR28, URZ, UP0 ;  /* 0x0000003f1c1c7287 */ /* 0x000fe40008000000 */
[----:B------:R-:W-:-:S12]  /*50f0*/  ULOP3.LUT UR27, UR16, UR27, URZ, 0x3c, !UPT ;  /* 0x0000001b101b7292 */ /* 0x000fd8000f8e3c3f */
.L_x_19:
[----:B------:R-:W-:-:S06]  /*5100*/  UISETP.GE.AND UP0, UPT, UR11, 0x1, UPT ;  /* 0x000000010b00788c */ /* 0x000fcc000bf06270 */
[----:B------:R-:W-:-:S13]  /*5110*/  PLOP3.LUT P0, PT, PT, PT, UP0, 0x80, 0x0 ;  /* 0x000000000000781c */ /* 0x000fda0003f0f008 */
[----:B------:R-:W-:Y:S05]  /*5120*/  @!P0 BRA `(.L_x_25) ;  /* 0x0000002800a08947 */ /* 0x000fea0003800000 */
[----:B------:R-:W-:Y:S01]  /*5130*/  UMOV UR26, UR11 ;  /* 0x0000000b001a7c82 */ /* 0x000fe20008000000 */
[----:B------:R-:W-:Y:S01]  /*5140*/  UMOV UR25, UR9 ;  /* 0x0000000900197c82 */ /* 0x000fe20008000000 */
[----:B------:R-:W-:-:S05]  /*5150*/  ULDC UR24, c[0x0][0x50c] ;  /* 0x0001430000187ab9 */ /* 0x000fca0000000800 */
.L_x_33:
[----:B------:R-:W-:-:S06]  /*5160*/  UISETP.NE.AND UP0, UPT, UR7, 0x3, UPT ;  /* 0x000000030700788c */ /* 0x000fcc000bf05270 */
[----:B------:R-:W-:-:S13]  /*5170*/  PLOP3.LUT P1, PT, PT, PT, UP0, 0x80, 0x0 ;  /* 0x000000000000781c */ /* 0x000fda0003f2f008 */
[----:B-----5:R-:W-:Y:S05]  /*5180*/  @!P1 BRA `(.L_x_26) ;  /* 0x0000000000049947 */ /* 0x020fea0003800000 */
[----:B------:R-:W-:Y:S01]  /*5190*/  BPT.TRAP 0x1 ;  /* 0x000000040000795c */ /* 0x000fe20000300000 */
.L_x_26:
[----:B------:R-:W-:Y:S01]  /*51a0*/  ULEA UR22, UR28, UR8, 0x3 ;  /* 0x000000081c167291 */ /* 0x000fe2000f8e183f */
[----:B------:R-:W-:-:S05]  /*51b0*/  IMAD.U32 R229, RZ, RZ, UR27 ;  /* 0x0000001bffe57e24 */ /* 0x000fca000f8e00ff */
[----:B------:R-:W-:-:S04]  /*51c0*/  SHF.L.U32 R229, R229, 0x1f, RZ ;  /* 0x0000001fe5e57819 */ /* 0x000fc800000006ff */
[----:B------:R2:W3:Y:S01]  /*51d0*/  SYNCS.PHASECHK.TRANS64.TRYWAIT P0, [UR22], R229 ;  /* 0x000000e5ff0075a7 */ /* 0x0004e20008000156 */
[----:B------:R-:W-:Y:S05]  /*51e0*/  @!P1 BRA `(.L_x_27) ;  /* 0x0000000000049947 */ /* 0x000fea0003800000 */
[----:B------:R-:W-:Y:S01]  /*51f0*/  BPT.TRAP 0x1 ;  /* 0x000000040000795c */ /* 0x000fe20000300000 */
.L_x_27:
[----:B---3--:R-:W-:Y:S05]  /*5200*/  @P0 BRA `(.L_x_28) ;  /* 0x0000000000080947 */ /* 0x008fea0003800000 */
[----:B------:R-:W3:Y:S02]  /*5210*/  SYNCS.PHASECHK.TRANS64.TRYWAIT P0, [UR22], R229 ;  /* 0x000000e5ff0075a7 */ /* 0x000ee40008000156 */
[----:B---3--:R-:W-:Y:S05]  /*5220*/  @!P0 BRA `(.L_x_29) ;  /* 0x0000015800988947 */ /* 0x008fea0003800000 */
.L_x_28:
[----:B------:R-:W-:Y:S01]  /*5230*/  UIADD3 UR23, UR8, 0x100, URZ ;  /* 0x0000010008177890 */ /* 0x000fe2000fffe03f */
[----:B------:R-:W-:Y:S01]  /*5240*/  WARPGROUP.ARRIVE ;  /* 0x00000000000079c5 */ /* 0x000fe20000000000 */
[----:B------:R-:W-:Y:S02]  /*5250*/  UIADD3 UR22, UR8, 0x8100, URZ ;  /* 0x0000810008167890 */ /* 0x000fe4000fffe03f */
[----:B------:R-:W-:Y:S02]  /*5260*/  USHF.R.U32.HI UR23, URZ, 0x4, UR23 ;  /* 0x000000043f177899 */ /* 0x000fe40008011617 */
[----:B------:R-:W-:Y:S02]  /*5270*/  USHF.R.U32.HI UR22, URZ, 0x4, UR22 ;  /* 0x000000043f167899 */ /* 0x000fe40008011616 */
[----:B------:R-:W-:Y:S02]  /*5280*/  UISETP.NE.AND UP0, UPT, UR20, URZ, UPT ;  /* 0x0000003f1400728c */ /* 0x000fe4000bf05270 */
[----:B------:R-:W-:-:S02]  /*5290*/  ULOP3.LUT UR23, UR23, 0x3fff, URZ, 0xc0, !UPT ;  /* 0x00003fff17177892 */ /* 0x000fc4000f8ec03f */
[----:B------:R-:W-:Y:S02]  /*52a0*/  ULOP3.LUT UR22, UR22, 0x3fff, URZ, 0xc0, !UPT ;  /* 0x00003fff16167892 */ /* 0x000fe4000f8ec03f */
[----:B------:R-:W-:Y:S02]  /*52b0*/  USEL UR21, UR21, URZ, !UP0 ;  /* 0x0000003f15157287 */ /* 0x000fe4000c000000 */
[----:B------:R-:W-:Y:S02]  /*52c0*/  ULOP3.LUT UR23, UR23, 0x10000, URZ, 0xfc, !UPT ;  /* 0x0001000017177892 */ /* 0x000fe4000f8efc3f */
[----:B------:R-:W-:Y:S02]  /*52d0*/  ULOP3.LUT UR22, UR22, 0x10000, URZ, 0xfc, !UPT ;  /* 0x0001000016167892 */ /* 0x000fe4000f8efc3f */
[----:B------:R-:W-:Y:S02]  /*52e0*/  UISETP.NE.U32.AND UP0, UPT, UR21, URZ, UPT ;  /* 0x0000003f1500728c */ /* 0x000fe4000bf05070 */
[----:B------:R-:W-:-:S02]  /*52f0*/  ULEA UR34, UR28, UR23, 0xa ;  /* 0x000000171c227291 */ /* 0x000fc4000f8e503f */
[----:B------:R-:W-:Y:S01]  /*5300*/  UIMAD UR29, UR28, 0x1800, UR22 ;  /* 0x000018001c1d78a4 */ /* 0x000fe2000f8e0216 */
[----:B------:R-:W-:Y:S01]  /*5310*/  UMOV UR21, 0x40000040 ;  /* 0x4000004000157882 */ /* 0x000fe20000000000 */
[----:B------:R-:W-:Y:S01]  /*5320*/  UMOV UR23, 0x40000040 ;  /* 0x4000004000177882 */ /* 0x000fe20000000000 */
[----:B------:R-:W-:Y:S02]  /*5330*/  UIADD3 UR19, UR19, 0x8, URZ ;  /* 0x0000000813137890 */ /* 0x000fe4000fffe03f */
[----:B------:R-:W-:Y:S02]  /*5340*/  UMOV UR20, UR34 ;  /* 0x0000002200147c82 */ /* 0x000fe40008000000 */
[----:B------:R-:W-:Y:S02]  /*5350*/  UMOV UR22, UR29 ;  /* 0x0000001d00167c82 */ /* 0x000fe40008000000 */
[----:B------:R-:W-:Y:S01]  /*5360*/  QGMMA.64x192x32.F32.E4M3.E4M3 R120, gdesc[UR20], R120, UP0 ;  /* 0x02e00000147879f3 */ /* 0x000fe2000bf00878 */
[----:B------:R-:W-:Y:S01]  /*5370*/  UIADD3 UR22, UR29, 0x600, URZ ;  /* 0x000006001d167890 */ /* 0x000fe2000fffe03f */
[----:B------:R-:W-:-:S15]  /*5380*/  UMOV UR23, 0x40000040 ;  /* 0x4000004000177882 */ /* 0x000fde0000000000 */
[----:B------:R-:W-:-:S03]  /*5390*/  NOP ;  /* 0x0000000000007918 */ /* 0x000fc60000000000 */
[----:B------:R-:W-:Y:S01]  /*53a0*/  QGMMA.64x192x32.F32.E4M3.E4M3 R24, gdesc[UR20], R24, UP0 ;  /* 0x02e00000141879f3 */ /* 0x000fe2000bf00818 */
[----:B------:R-:W-:Y:S02]  /*53b0*/  UIADD3 UR20, UR34, 0x2, URZ ;  /* 0x0000000222147890 */ /* 0x000fe4000fffe03f */
[----:B------:R-:W-:Y:S01]  /*53c0*/  UIADD3 UR22, UR29, 0x2, URZ ;  /* 0x000000021d167890 */ /* 0x000fe2000fffe03f */
[----:B------:R-:W-:Y:S01]  /*53d0*/  UMOV UR21, 0x40000040 ;  /* 0x4000004000157882 */ /* 0x000fe20000000000 */
[----:B------:R-:W-:Y:S01]  /*53e0*/  UMOV UR23, 0x40000040 ;  /* 0x4000004000177882 */ /* 0x000fe20000000000 */
[----:B------:R-:W-:-:S14]  /*53f0*/  UISETP.NE.AND UP0, UPT, UR19, UR24, UPT ;  /* 0x000000181300728c */ /* 0x000fdc000bf05270 */
        /* <DEDUP_REMOVED lines=59> */
[----:B------:R-:W-:-:S06]  /*57b0*/  USEL UR20, URZ, 0x1, UP0 ;  /* 0x000000013f147887 */ /* 0x000fcc0008000000 */
[----:B------:R-:W-:Y:S01]  /*57c0*/  ISETP.NE.AND P0, PT, RZ, UR20, PT ;  /* 0x00000014ff007c0c */ /* 0x000fe2000bf05270 */
[----:B------:R-:W-:-:S12]  /*57d0*/  WARPGROUP.DEPBAR.LE gsb0, 0x1 ;  /* 0x00008000000079c5 */ /* 0x000fd80000010100 */
[----:B------:R-:W-:Y:S05]  /*57e0*/  @!P0 BRA `(.L_x_30) ;  /* 0x0000002000708947 */ /* 0x000fea0003800000 */
[----:B------:R-:W-:Y:S02]  /*57f0*/  WARPGROUP.DEPBAR.LE gsb0, 0x0 ;  /* 0x00008000000079c5 */ /* 0x000fe40000010000 */
[----:B-----5:R-:W-:-:S01]  /*5800*/  FADD R227, R121, R227 ;  /* 0x000000e379e37221 */ /* 0x020fc20000000000 */
[----:B------:R-:W-:Y:S01]  /*5810*/  FADD R226, R122, R226 ;  /* 0x000000e27ae27221 */ /* 0x000fe20000000000 */
[----:B------:R-:W-:-:S01]  /*5820*/  FADD R225, R123, R225 ;  /* 0x000000e17be17221 */ /* 0x000fc20000000000 */
[----:B------:R-:W-:Y:S01]  /*5830*/  FADD R224, R124, R224 ;  /* 0x000000e07ce07221 */ /* 0x000fe20000000000 */
[----:B------:R-:W-:-:S01]  /*5840*/  FADD R223, R125, R223 ;  /* 0x000000df7ddf7221 */ /* 0x000fc20000000000 */
[----:B------:R3:W-:Y:S01]  /*5850*/  STL [R1+0x2a0], R227 ;  /* 0x0002a0e301007387 */ /* 0x0007e20000100800 */
[----:B------:R-:W-:-:S01]  /*5860*/  FADD R222, R126, R222 ;  /* 0x000000de7ede7221 */ /* 0x000fc20000000000 */
[----:B------:R-:W-:Y:S01]  /*5870*/  FADD R221, R127, R221 ;  /* 0x000000dd7fdd7221 */ /* 0x000fe20000000000 */
[----:B------:R-:W-:-:S01]  /*5880*/  FADD R220, R128, R220 ;  /* 0x000000dc80dc7221 */ /* 0x000fc20000000000 */
[----:B------:R-:W-:Y:S01]  /*5890*/  FADD R219, R129, R219 ;  /* 0x000000db81db7221 */ /* 0x000fe20000000000 */
[----:B------:R-:W-:-:S01]  /*58a0*/  FADD R218, R130, R218 ;  /* 0x000000da82da7221 */ /* 0x000fc20000000000 */
[----:B------:R-:W-:Y:S01]  /*58b0*/  FADD R217, R131, R217 ;  /* 0x000000d983d97221 */ /* 0x000fe20000000000 */
[----:B------:R-:W-:-:S01]  /*58c0*/  FADD R216, R132, R216 ;  /* 0x000000d884d87221 */ /* 0x000fc20000000000 */
[----:B------:R-:W-:Y:S01]  /*58d0*/  FADD R23, R133, R23 ;  /* 0x0000001785177221 */ /* 0x000fe20000000000 */
[----:B------:R-:W-:-:S01]  /*58e0*/  FADD R22, R134, R22 ;  /* 0x0000001686167221 */ /* 0x000fc20000000000 */
[----:B---3--:R-:W3:Y:S01]  /*58f0*/  LDL.LU R227, [R1+0x8] ;  /* 0x0000080001e37983 */ /* 0x008ee20000300800 */
[----:B------:R-:W-:-:S01]  /*5900*/  FADD R21, R135, R21 ;  /* 0x0000001587157221 */ /* 0x000fc20000000000 */
[----:B------:R-:W-:Y:S01]  /*5910*/  FADD R20, R136, R20 ;  /* 0x0000001488147221 */ /* 0x000fe20000000000 */
[----:B------:R-:W-:-:S01]  /*5920*/  FADD R19, R137, R19 ;  /* 0x0000001389137221 */ /* 0x000fc20000000000 */
[----:B------:R4:W-:Y:S01]  /*5930*/  STL [R1+0x2a4], R226 ;  /* 0x0002a4e201007387 */ /* 0x0009e20000100800 */
[----:B------:R-:W-:-:S03]  /*5940*/  FADD R228, R120, R228 ;  /* 0x000000e478e47221 */ /* 0x000fc60000000000 */
[----:B----4-:R-:W4:Y:S04]  /*5950*/  LDL.LU R226, [R1+0x4] ;  /* 0x0000040001e27983 */ /* 0x010f280000300800 */
[----:B------:R0:W-:Y:S04]  /*5960*/  STL [R1+0x2a8], R225 ;  /* 0x0002a8e101007387 */ /* 0x0001e80000100800 */
[----:B0-----:R-:W2:Y:S04]  /*5970*/  LDL.LU R225, [R1] ;  /* 0x0000000001e17983 */ /* 0x001ea80000300800 */
[----:B------:R-:W-:Y:S04]  /*5980*/  STL [R1+0x2ac], R224 ;  /* 0x0002ace001007387 */ /* 0x000fe80000100800 */
        /* <DEDUP_REMOVED lines=12> */
[----:B------:R-:W-:Y:S01]  /*5a50*/  STL [R1+0x2e0], R19 ;  /* 0x0002e01301007387 */ /* 0x000fe20000100800 */
[----:B---3--:R-:W-:-:S05]  /*5a60*/  FADD R227, R158, R227 ;  /* 0x000000e39ee37221 */ /* 0x008fca0000000000 */
[----:B------:R0:W-:Y:S01]  /*5a70*/  STL [R1+0x8], R227 ;  /* 0x000008e301007387 */ /* 0x0001e20000100800 */
[----:B----4-:R-:W-:-:S01]  /*5a80*/  FADD R226, R157, R226 ;  /* 0x000000e29de27221 */ /* 0x010fc20000000000 */
[----:B--2---:R-:W-:-:S05]  /*5a90*/  FADD R225, R156, R225 ;  /* 0x000000e19ce17221 */ /* 0x004fca0000000000 */
[----:B------:R-:W-:Y:S04]  /*5aa0*/  STL [R1], R225 ;  /* 0x000000e101007387 */ /* 0x000fe80000100800 */
[----:B0-----:R-:W2:Y:S04]  /*5ab0*/  LDL.LU R227, [R1+0xc] ;  /* 0x00000c0001e37983 */ /* 0x001ea80000300800 */
[----:B------:R0:W-:Y:S04]  /*5ac0*/  STL [R1+0x4], R226 ;  /* 0x000004e201007387 */ /* 0x0001e80000100800 */
[----:B0-----:R-:W3:Y:S04]  /*5ad0*/  LDL.LU R226, [R1+0x10] ;  /* 0x0000100001e27983 */ /* 0x001ee80000300800 */
[----:B------:R-:W4:Y:S04]  /*5ae0*/  LDL.LU R225, [R1+0x14] ;  /* 0x0000140001e17983 */ /* 0x000f280000300800 */
        /* <DEDUP_REMOVED lines=13> */
[----:B------:R-:W4:Y:S01]  /*5bc0*/  LDL.LU R19, [R1+0x4c] ;  /* 0x00004c0001137983 */ /* 0x000f220000300800 */
[----:B--2---:R-:W-:-:S05]  /*5bd0*/  FADD R227, R159, R227 ;  /* 0x000000e39fe37221 */ /* 0x004fca0000000000 */
[----:B------:R0:W-:Y:S01]  /*5be0*/  STL [R1+0xc], R227 ;  /* 0x00000ce301007387 */ /* 0x0001e20000100800 */
[----:B---3--:R-:W-:-:S01]  /*5bf0*/  FADD R226, R160, R226 ;  /* 0x000000e2a0e27221 */ /* 0x008fc20000000000 */
[----:B----4-:R-:W-:-:S04]  /*5c00*/  FADD R225, R161, R225 ;  /* 0x000000e1a1e17221 */ /* 0x010fc80000000000 */
[----:B------:R2:W-:Y:S01]  /*5c10*/  STL [R1+0x10], R226 ;  /* 0x000010e201007387 */ /* 0x0005e20000100800 */
[----:B------:R-:W-:-:S03]  /*5c20*/  FADD R224, R162, R224 ;  /* 0x000000e0a2e07221 */ /* 0x000fc60000000000 */
        /* <DEDUP_REMOVED lines=24> */
[----:B0-----:R-:W4:Y:S01]  /*5db0*/  LDL.LU R227, [R1+0x50] ;  /* 0x0000500001e37983 */ /* 0x001f220000300800 */
[----:B------:R-:W-:-:S03]  /*5dc0*/  FADD R19, R175, R19 ;  /* 0x00000013af137221 */ /* 0x000fc60000000000 */
[----:B------:R0:W-:Y:S04]  /*5dd0*/  STL [R1+0x44], R21 ;  /* 0x0000441501007387 */ /* 0x0001e80000100800 */
[----:B--2---:R-:W2:Y:S04]  /*5de0*/  LDL.LU R226, [R1+0x54] ;  /* 0x0000540001e27983 */ /* 0x004ea80000300800 */
[----:B------:R0:W-:Y:S04]  /*5df0*/  STL [R1+0x48], R20 ;  /* 0x0000481401007387 */ /* 0x0001e80000100800 */
[----:B---3--:R-:W3:Y:S04]  /*5e00*/  LDL.LU R225, [R1+0x58] ;  /* 0x0000580001e17983 */ /* 0x008ee80000300800 */
[----:B------:R0:W-:Y:S04]  /*5e10*/  STL [R1+0x4c], R19 ;  /* 0x00004c1301007387 */ /* 0x0001e80000100800 */
[----:B----4-:R-:W4:Y:S04]  /*5e20*/  LDL.LU R224, [R1+0x5c] ;  /* 0x00005c0001e07983 */ /* 0x010f280000300800 */
[----:B-1----:R-:W4:Y:S04]  /*5e30*/  LDL.LU R223, [R1+0x60] ;  /* 0x0000600001df7983 */ /* 0x002f280000300800 */
        /* <DEDUP_REMOVED lines=9> */
[----:B0-----:R-:W4:Y:S04]  /*5ed0*/  LDL.LU R21, [R1+0x88] ;  /* 0x0000880001157983 */ /* 0x001f280000300800 */
[----:B------:R-:W4:Y:S04]  /*5ee0*/  LDL.LU R20, [R1+0x8c] ;  /* 0x00008c0001147983 */ /* 0x000f280000300800 */
[----:B------:R-:W4:Y:S01]  /*5ef0*/  LDL.LU R19, [R1+0x90] ;  /* 0x0000900001137983 */ /* 0x000f220000300800 */
[----:B------:R-:W-:-:S01]  /*5f00*/  FADD R227, R176, R227 ;  /* 0x000000e3b0e37221 */ /* 0x000fc20000000000 */
[----:B--2---:R-:W-:-:S04]  /*5f10*/  FADD R226, R177, R226 ;  /* 0x000000e2b1e27221 */ /* 0x004fc80000000000 */
[----:B------:R0:W-:Y:S01]  /*5f20*/  STL [R1+0x50], R227 ;  /* 0x000050e301007387 */ /* 0x0001e20000100800 */
[----:B---3--:R-:W-:-:S03]  /*5f30*/  FADD R225, R178, R225 ;  /* 0x000000e1b2e17221 */ /* 0x008fc60000000000 */
[----:B------:R1:W-:Y:S01]  /*5f40*/  STL [R1+0x54], R226 ;  /* 0x000054e201007387 */ /* 0x0003e20000100800 */
[----:B----4-:R-:W-:-:S03]  /*5f50*/  FADD R224, R179, R224 ;  /* 0x000000e0b3e07221 */ /* 0x010fc60000000000 */
        /* <DEDUP_REMOVED lines=27> */
[----:B-1----:R-:W4:Y:S04]  /*6110*/  LDL.LU R226, [R1+0x98] ;  /* 0x0000980001e27983 */ /* 0x002f280000300800 */
[----:B------:R1:W-:Y:S04]  /*6120*/  STL [R1+0x8c], R20 ;  /* 0x00008c1401007387 */ /* 0x0003e80000100800 */
[----:B--2---:R-:W2:Y:S04]  /*6130*/  LDL.LU R225, [R1+0x9c] ;  /* 0x00009c0001e17983 */ /* 0x004ea80000300800 */
[----:B------:R1:W-:Y:S04]  /*6140*/  STL [R1+0x90], R19 ;  /* 0x0000901301007387 */ /* 0x0003e80000100800 */
[----:B---3--:R-:W3:Y:S04]  /*6150*/  LDL.LU R224, [R1+0xa0] ;  /* 0x0000a00001e07983 */ /* 0x008ee80000300800 */
[----:B----4-:R-:W4:Y:S04]  /*6160*/  LDL.LU R223, [R1+0xa4] ;  /* 0x0000a40001df7983 */ /* 0x010f280000300800 */
        /* <DEDUP_REMOVED lines=10> */
[----:B-1----:R-:W4:Y:S04]  /*6210*/  LDL.LU R20, [R1+0xd0] ;  /* 0x0000d00001147983 */ /* 0x002f280000300800 */
[----:B------:R-:W4:Y:S01]  /*6220*/  LDL.LU R19, [R1+0xd4] ;  /* 0x0000d40001137983 */ /* 0x000f220000300800 */
[----:B------:R-:W-:-:S01]  /*6230*/  FADD R227, R193, R227 ;  /* 0x000000e3c1e37221 */ /* 0x000fc20000000000 */
[----:B------:R-:W-:-:S04]  /*6240*/  FADD R226, R194, R226 ;  /* 0x000000e2c2e27221 */ /* 0x000fc80000000000 */
[----:B------:R0:W-:Y:S01]  /*6250*/  STL [R1+0x94], R227 ;  /* 0x000094e301007387 */ /* 0x0001e20000100800 */
[----:B--2---:R-:W-:-:S03]  /*6260*/  FADD R225, R195, R225 ;  /* 0x000000e1c3e17221 */ /* 0x004fc60000000000 */
        /* <DEDUP_REMOVED lines=253> */
[----:B------:R-:W-:Y:S01]  /*7240*/  STL [R1+0x1e8], R227 ;  /* 0x0001e8e301007387 */ /* 0x000fe20000100800 */
[----:B--2---:R-:W-:-:S03]  /*7250*/  FADD R225, R88, R225 ;  /* 0x000000e158e17221 */ /* 0x004fc60000000000 */
[----:B------:R-:W-:Y:S01]  /*7260*/  STL [R1+0x1ec], R226 ;  /* 0x0001ece201007387 */ /* 0x000fe20000100800 */
[----:B---3--:R-:W-:-:S03]  /*7270*/  FADD R224, R89, R224 ;  /* 0x000000e059e07221 */ /* 0x008fc60000000000 */
[----:B------:R-:W-:Y:S01]  /*7280*/  STL [R1+0x1f0], R225 ;  /* 0x0001f0e101007387 */ /* 0x000fe20000100800 */
[----:B----4-:R-:W-:-:S03]  /*7290*/  FADD R223, R90, R223 ;  /* 0x000000df5adf7221 */ /* 0x010fc60000000000 */
[----:B------:R-:W-:Y:S01]  /*72a0*/  STL [R1+0x1f4], R224 ;  /* 0x0001f4e001007387 */ /* 0x000fe20000100800 */
[----:B------:R-:W-:-:S03]  /*72b0*/  FADD R222, R91, R222 ;  /* 0x000000de5bde7221 */ /* 0x000fc60000000000 */
        /* <DEDUP_REMOVED lines=19> */
[----:B------:R-:W-:-:S01]  /*73f0*/  FADD R20, R101, R20 ;  /* 0x0000001465147221 */ /* 0x000fc20000000000 */
[----:B------:R-:W-:-:S05]  /*7400*/  FADD R19, R102, R19 ;  /* 0x0000001366137221 */ /* 0x000fca0000000000 */
[----:B------:R0:W-:Y:S04]  /*7410*/  STL [R1+0x228], R19 ;  /* 0x0002281301007387 */ /* 0x0001e80000100800 */
[----:B------:R-:W-:Y:S04]  /*7420*/  STL [R1+0x220], R21 ;  /* 0x0002201501007387 */ /* 0x000fe80000100800 */
        /* <DEDUP_REMOVED lines=20> */
[----:B---3--:R-:W-:-:S03]  /*7570*/  FADD R20, R104, R20 ;  /* 0x0000001468147221 */ /* 0x008fc60000000000 */
[----:B0-----:R3:W5:Y:S01]  /*7580*/  LDL.LU R19, [R1+0x2e0] ;  /* 0x0002e00001137983 */ /* 0x0017620000300800 */
[----:B----4-:R-:W-:-:S03]  /*7590*/  FADD R21, R105, R21 ;  /* 0x0000001569157221 */ /* 0x010fc60000000000 */
[----:B------:R0:W-:Y:S01]  /*75a0*/  STL [R1+0x230], R20 ;  /* 0x0002301401007387 */ /* 0x0001e20000100800 */
[----:B------:R-:W-:-:S01]  /*75b0*/  FADD R22, R106, R22 ;  /* 0x000000166a167221 */ /* 0x000fc20000000000 */
[----:B------:R-:W-:Y:S02]  /*75c0*/  FADD R23, R107, R23 ;  /* 0x000000176b177221 */ /* 0x000fe40000000000 */
[----:B0-----:R3:W5:Y:S01]  /*75d0*/  LDL.LU R20, [R1+0x2dc] ;  /* 0x0002dc0001147983 */ /* 0x0017620000300800 */
[----:B------:R-:W-:-:S03]  /*75e0*/  FADD R216, R108, R216 ;  /* 0x000000d86cd87221 */ /* 0x000fc60000000000 */
[----:B------:R0:W-:Y:S01]  /*75f0*/  STL [R1+0x234], R21 ;  /* 0x0002341501007387 */ /* 0x0001e20000100800 */
[----:B------:R-:W-:-:S01]  /*7600*/  FADD R217, R109, R217 ;  /* 0x000000d96dd97221 */ /* 0x000fc20000000000 */
[----:B------:R-:W-:Y:S02]  /*7610*/  FADD R218, R110, R218 ;  /* 0x000000da6eda7221 */ /* 0x000fe40000000000 */
[----:B0-----:R3:W5:Y:S04]  /*7620*/  LDL.LU R21, [R1+0x2d8] ;  /* 0x0002d80001157983 */ /* 0x0017680000300800 */
[----:B------:R0:W-:Y:S01]  /*7630*/  STL [R1+0x238], R22 ;  /* 0x0002381601007387 */ /* 0x0001e20000100800 */
[----:B------:R-:W-:-:S01]  /*7640*/  FADD R219, R111, R219 ;  /* 0x000000db6fdb7221 */ /* 0x000fc20000000000 */
[----:B------:R-:W-:-:S02]  /*7650*/  FADD R220, R112, R220 ;  /* 0x000000dc70dc7221 */ /* 0x000fc40000000000 */
[----:B0-----:R3:W5:Y:S04]  /*7660*/  LDL.LU R22, [R1+0x2d4] ;  /* 0x0002d40001167983 */ /* 0x0017680000300800 */
[----:B------:R0:W-:Y:S01]  /*7670*/  STL [R1+0x23c], R23 ;  /* 0x00023c1701007387 */ /* 0x0001e20000100800 */
[----:B------:R-:W-:-:S01]  /*7680*/  FADD R221, R113, R221 ;  /* 0x000000dd71dd7221 */ /* 0x000fc20000000000 */
[----:B------:R-:W-:Y:S02]  /*7690*/  FADD R222, R114, R222 ;  /* 0x000000de72de7221 */ /* 0x000fe40000000000 */
[----:B0-----:R3:W5:Y:S04]  /*76a0*/  LDL.LU R23, [R1+0x2d0] ;  /* 0x0002d00001177983 */ /* 0x0017680000300800 */
[----:B------:R0:W-:Y:S01]  /*76b0*/  STL [R1+0x240], R216 ;  /* 0x000240d801007387 */ /* 0x0001e20000100800 */
[----:B------:R-:W-:-:S03]  /*76c0*/  FADD R223, R115, R223 ;  /* 0x000000df73df7221 */ /* 0x000fc60000000000 */
        /* <DEDUP_REMOVED lines=13> */
[----:B------:R0:W-:Y:S04]  /*77a0*/  STL [R1+0x254], R221 ;  /* 0x000254dd01007387 */ /* 0x0001e80000100800 */
        /* <DEDUP_REMOVED lines=12> */
[----:B0-----:R3:W5:Y:S01]  /*7870*/  LDL.LU R227, [R1+0x2a0] ;  /* 0x0002a00001e37983 */ /* 0x0017620000300800 */
        /* <DEDUP_REMOVED lines=18> */
[----:B---3--:R-:W-:-:S06]  /*79a0*/  UMOV UR19, URZ ;  /* 0x0000003f00137c82 */ /* 0x008fcc0008000000 */
.L_x_30:
[----:B------:R-:W-:Y:S05]  /*79b0*/  @!P1 BRA `(.L_x_31) ;  /* 0x0000000000049947 */ /* 0x000fea0003800000 */
[----:B------:R-:W-:Y:S01]  /*79c0*/  BPT.TRAP 0x1 ;  /* 0x000000040000795c */ /* 0x000fe20000300000 */
.L_x_31:
[----:B------:R3:W-:Y:S04]  /*79d0*/  STL [R1+0x2a4], R2 ;  /* 0x0002a40201007387 */ /* 0x0007e80000100800 */
[----:B---3--:R-:W3:Y:S04]  /*79e0*/  LDL R2, [R1+0x274] ;  /* 0x0002740001027983 */ /* 0x008ee80000100800 */
[----:B-----5:R4:W-:Y:S04]  /*79f0*/  STL [R1+0x2a0], R0 ;  /* 0x0002a00001007387 */ /* 0x0209e80000100800 */
[----:B----4-:R-:W4:Y:S01]  /*7a00*/  LDL R0, [R1+0x278] ;  /* 0x0002780001007983 */ /* 0x010f220000100800 */
[----:B--2---:R-:W-:Y:S01]  /*7a10*/  IMAD.U32 R229, RZ, RZ, UR25 ;  /* 0x00000019ffe57e24 */ /* 0x004fe2000f8e00ff */
[----:B---3--:R-:W-:-:S02]  /*7a20*/  ISETP.NE.AND P0, PT, R2, RZ, PT ;  /* 0x000000ff0200720c */ /* 0x008fc40003f05270 */
[----:B------:R2:W5:Y:S11]  /*7a30*/  LDL.LU R2, [R1+0x2a4] ;  /* 0x0002a40001027983 */ /* 0x0005760000300800 */
[----:B------:R-:W-:-:S05]  /*7a40*/  @P0 LEA R229, R229, UR8, 0x3 ;  /* 0x00000008e5e50c11 */ /* 0x000fca000f8e18ff */
[----:B------:R-:W-:-:S05]  /*7a50*/  @P0 VIADD R229, R229, 0x10 ;  /* 0x00000010e5e50836 */ /* 0x000fca0000000000 */
[----:B----4-:R-:W-:Y:S02]  /*7a60*/  @P0 PRMT R229, R0, 0x654, R229 ;  /* 0x0000065400e50816 */ /* 0x010fe400000000e5 */
[----:B------:R2:W5:Y:S01]  /*7a70*/  LDL.LU R0, [R1+0x2a0] ;  /* 0x0002a00001007983 */ /* 0x0005620000300800 */
[----:B------:R-:W-:Y:S01]  /*7a80*/  UISETP.GT.U32.AND UP0, UPT, UR4, 0x1, UPT ;  /* 0x000000010400788c */ /* 0x000fe2000bf04070 */
[----:B------:R2:W-:Y:S05]  /*7a90*/  @P0 SYNCS.ARRIVE.TRANS64.RED.A1T0 RZ, [R229+URZ], RZ ;  /* 0x000000ffe5ff09a7 */ /* 0x0005ea000810043f */
[----:B------:R-:W-:-:S13]  /*7aa0*/  PLOP3.LUT P0, PT, PT, PT, UP0, 0x80, 0x0 ;  /* 0x000000000000781c */ /* 0x000fda0003f0f008 */
[----:B--2---:R-:W-:Y:S05]  /*7ab0*/  @P0 BRA `(.L_x_32) ;  /* 0x0000000000040947 */ /* 0x004fea0003800000 */
[----:B------:R-:W-:Y:S01]  /*7ac0*/  BPT.TRAP 0x1 ;  /* 0x000000040000795c */ /* 0x000fe20000300000 */
.L_x_32:
[----:B------:R-:W-:Y:S02]  /*7ad0*/  UISETP.GT.AND UP3, UPT, UR26, 0x1, UPT ;  /* 0x000000011a00788c */ /* 0x000fe4000bf64270 */
[----:B------:R-:W-:Y:S02]  /*7ae0*/  UIADD3 UR28, UR28, 0x1, URZ ;  /* 0x000000011c1c7890 */ /* 0x000fe4000fffe03f */
[----:B------:R-:W-:Y:S02]  /*7af0*/  UIADD3 UR25, UR25, 0x1, URZ ;  /* 0x0000000119197890 */ /* 0x000fe4000fffe03f */
[----:B------:R-:W-:Y:S01]  /*7b00*/  PLOP3.LUT P0, PT, PT, PT, UP3, 0x80, 0x0 ;  /* 0x000000000000781c */ /* 0x000fe20003f0f038 */
[----:B------:R-:W-:Y:S02]  /*7b10*/  UISETP.NE.AND UP0, UPT, UR28, 0x2, UPT ;  /* 0x000000021c00788c */ /* 0x000fe4000bf05270 */
[----:B------:R-:W-:Y:S02]  /*7b20*/  UIADD3 UR22, UR26, -0x1, URZ ;  /* 0xffffffff1a167890 */ /* 0x000fe4000fffe03f */
[----:B------:R-:W-:-:S02]  /*7b30*/  USEL UR21, URZ, 0x1, UP0 ;  /* 0x000000013f157887 */ /* 0x000fc40008000000 */
[----:B------:R-:W-:Y:S02]  /*7b40*/  UISETP.NE.AND UP1, UPT, UR25, 0x2, UPT ;  /* 0x000000021900788c */ /* 0x000fe4000bf25270 */
[----:B------:R-:W-:Y:S02]  /*7b50*/  ULOP3.LUT UR27, UR27, UR21, URZ, 0x3c, !UPT ;  /* 0x000000151b1b7292 */ /* 0x000fe4000f8e3c3f */
[----:B------:R-:W-:Y:S02]  /*7b60*/  USEL UR28, UR28, URZ, UP0 ;  /* 0x0000003f1c1c7287 */ /* 0x000fe40008000000 */
[----:B------:R-:W-:Y:S01]  /*7b70*/  USEL UR25, UR25, URZ, UP1 ;  /* 0x0000003f19197287 */ /* 0x000fe20008800000 */
[----:B------:R-:W-:Y:S01]  /*7b80*/  UMOV UR21, 0x1 ;  /* 0x0000000100157882 */ /* 0x000fe20000000000 */
[----:B------:R-:W-:Y:S01]  /*7b90*/  UMOV UR26, UR22 ;  /* 0x00000016001a7c82 */ /* 0x000fe20008000000 */
[----:B------:R-:W-:Y:S09]  /*7ba0*/  @P0 BRA `(.L_x_33) ;  /* 0xffffffd4006c0947 */ /* 0x000ff2000383ffff */
.L_x_25:
[----:B------:R-:W-:-:S04]  /*7bb0*/  UISETP.NE.AND UP0, UPT, UR19, URZ, UPT ;  /* 0x0000003f1300728c */ /* 0x000fc8000bf05270 */
[----:B------:R-:W-:-:S06]  /*7bc0*/  USEL UR19, URZ, 0x1, !UP0 ;  /* 0x000000013f137887 */ /* 0x000fcc000c000000 */
[----:B------:R-:W-:-:S13]  /*7bd0*/  ISETP.NE.AND P0, PT, RZ, UR19, PT ;  /* 0x00000013ff007c0c */ /* 0x000fda000bf05270 */
[----:B------:R-:W-:Y:S05]  /*7be0*/  @!P0 BRA `(.L_x_34) ;  /* 0x0000002000dc8947 */ /* 0x000fea0003800000 */
[----:B------:R-:W-:Y:S02]  /*7bf0*/  WARPGROUP.DEPBAR.LE gsb0, 0x0 ;  /* 0x00008000000079c5 */ /* 0x000fe40000010000 */
[----:B-----5:R-:W-:Y:S01]  /*7c00*/  FADD R227, R121, R227 ;  /* 0x000000e379e37221 */ /* 0x020fe20000000000 */
[----:B------:R-:W-:Y:S01]  /*7c10*/  FADD R226, R122, R226 ;  /* 0x000000e27ae27221 */ /* 0x000fe20000000000 */
[----:B------:R-:W-:Y:S01]  /*7c20*/  FADD R225, R123, R225 ;  /* 0x000000e17be17221 */ /* 0x000fe20000000000 */
[----:B------:R-:W-:Y:S01]  /*7c30*/  FADD R224, R124, R224 ;  /* 0x000000e07ce07221 */ /* 0x000fe20000000000 */
[----:B------:R-:W-:Y:S01]  /*7c40*/  FADD R223, R125, R223 ;  /* 0x000000df7ddf7221 */ /* 0x000fe20000000000 */
[----:B------:R2:W-:Y:S01]  /*7c50*/  STL [R1+0x2a0], R227 ;  /* 0x0002a0e301007387 */ /* 0x0005e20000100800 */
[----:B------:R-:W-:Y:S01]  /*7c60*/  FADD R222, R126, R222 ;  /* 0x000000de7ede7221 */ /* 0x000fe20000000000 */
        /* <DEDUP_REMOVED lines=8> */
[----:B--2---:R-:W2:Y:S01]  /*7cf0*/  LDL.LU R227, [R1] ;  /* 0x0000000001e37983 */ /* 0x004ea20000300800 */
[----:B------:R-:W-:Y:S01]  /*7d00*/  FADD R21, R135, R21 ;  /* 0x0000001587157221 */ /* 0x000fe20000000000 */
[----:B------:R-:W-:Y:S01]  /*7d10*/  FADD R20, R136, R20 ;  /* 0x0000001488147221 */ /* 0x000fe20000000000 */
[----:B------:R-:W-:Y:S01]  /*7d20*/  FADD R19, R137, R19 ;  /* 0x0000001389137221 */ /* 0x000fe20000000000 */
[----:B------:R-:W-:Y:S01]  /*7d30*/  STL [R1+0x2a4], R226 ;  /* 0x0002a4e201007387 */ /* 0x000fe20000100800 */
        /* <DEDUP_REMOVED lines=43> */
[----:B------:R3:W-:Y:S04]  /*7ff0*/  STL [R1+0x318], R5 ;  /* 0x0003180501007387 */ /* 0x0007e80000100800 */
[----:B---3--:R-:W3:Y:S04]  /*8000*/  LDL.LU R5, [R1+0x4] ;  /* 0x0000040001057983 */ /* 0x008ee80000300800 */
[----:B------:R-:W4:Y:S04]  /*8010*/  LDL.LU R6, [R1+0x8] ;  /* 0x0000080001067983 */ /* 0x000f280000300800 */
[----:B------:R-:W4:Y:S01]  /*8020*/  LDL.LU R7, [R1+0xc] ;  /* 0x00000c0001077983 */ /* 0x000f220000300800 */
[----:B--2---:R-:W-:-:S05]  /*8030*/  FADD R227, R156, R227 ;  /* 0x000000e39ce37221 */ /* 0x004fca0000000000 */
[----:B------:R2:W-:Y:S04]  /*8040*/  STL [R1], R227 ;  /* 0x000000e301007387 */ /* 0x0005e80000100800 */
        /* <DEDUP_REMOVED lines=27> */
[----:B--2---:R-:W2:Y:S01]  /*8200*/  LDL.LU R227, [R1+0x7c] ;  /* 0x00007c0001e37983 */ /* 0x004ea20000300800 */
[----:B---3--:R-:W-:Y:S01]  /*8210*/  FADD R5, R157, R5 ;  /* 0x000000059d057221 */ /* 0x008fe20000000000 */
[----:B----4-:R-:W-:-:S04]  /*8220*/  FADD R6, R158, R6 ;  /* 0x000000069e067221 */ /* 0x010fc80000000000 */
[----:B------:R3:W-:Y:S01]  /*8230*/  STL [R1+0x4], R5 ;  /* 0x0000040501007387 */ /* 0x0007e20000100800 */
[----:B------:R-:W-:-:S03]  /*8240*/  FADD R7, R159, R7 ;  /* 0x000000079f077221 */ /* 0x000fc60000000000 */
[----:B------:R4:W-:Y:S04]  /*8250*/  STL [R1+0x8], R6 ;  /* 0x0000080601007387 */ /* 0x0009e80000100800 */
[----:B------:R0:W-:Y:S01]  /*8260*/  STL [R1+0xc], R7 ;  /* 0x00000c0701007387 */ /* 0x0001e20000100800 */
[----:B------:R-:W-:Y:S01]  /*8270*/  FADD R8, R160, R8 ;  /* 0x00000008a0087221 */ /* 0x000fe20000000000 */
[----:B------:R-:W-:-:S04]  /*8280*/  FADD R9, R161, R9 ;  /* 0x00000009a1097221 */ /* 0x000fc80000000000 */
        /* <DEDUP_REMOVED lines=50> */
[----:B---3--:R-:W3:Y:S01]  /*85b0*/  LDL.LU R5, [R1+0x80] ;  /* 0x0000800001057983 */ /* 0x008ee20000300800 */
[----:B--2---:R-:W-:-:S03]  /*85c0*/  FADD R227, R187, R227 ;  /* 0x000000e3bbe37221 */ /* 0x004fc60000000000 */
[----:B------:R2:W-:Y:S04]  /*85d0*/  STL [R1+0x74], R225 ;  /* 0x000074e101007387 */ /* 0x0005e80000100800 */
[----:B----4-:R-:W4:Y:S04]  /*85e0*/  LDL.LU R6, [R1+0x84] ;  /* 0x0000840001067983 */ /* 0x010f280000300800 */
[----:B------:R2:W-:Y:S04]  /*85f0*/  STL [R1+0x78], R226 ;  /* 0x000078e201007387 */ /* 0x0005e80000100800 */
[----:B0-----:R-:W4:Y:S04]  /*8600*/  LDL.LU R7, [R1+0x88] ;  /* 0x0000880001077983 */ /* 0x001f280000300800 */
[----:B------:R0:W-:Y:S04]  /*8610*/  STL [R1+0x7c], R227 ;  /* 0x00007ce301007387 */ /* 0x0001e80000100800 */
        /* <DEDUP_REMOVED lines=25> */
[----:B--2---:R-:W2:Y:S04]  /*87b0*/  LDL.LU R225, [R1+0xf0] ;  /* 0x0000f00001e17983 */ /* 0x004ea80000300800 */
[----:B------:R-:W2:Y:S04]  /*87c0*/  LDL.LU R226, [R1+0xf4] ;  /* 0x0000f40001e27983 */ /* 0x000ea80000300800 */
[----:B0-----:R-:W2:Y:S01]  /*87d0*/  LDL.LU R227, [R1+0xf8] ;  /* 0x0000f80001e37983 */ /* 0x001ea20000300800 */
[----:B---3--:R-:W-:Y:S01]  /*87e0*/  FADD R5, R188, R5 ;  /* 0x00000005bc057221 */ /* 0x008fe20000000000 */
        /* <DEDUP_REMOVED lines=54> */
[----:B--2---:R-:W-:-:S03]  /*8b50*/  FADD R225, R24, R225 ;  /* 0x000000e118e17221 */ /* 0x004fc60000000000 */
[----:B------:R2:W-:Y:S01]  /*8b60*/  STL [R1+0xec], R224 ;  /* 0x0000ece001007387 */ /* 0x0005e20000100800 */
[----:B------:R-:W-:-:S03]  /*8b70*/  FADD R226, R25, R226 ;  /* 0x000000e219e27221 */ /* 0x000fc60000000000 */
[----:B0-----:R-:W2:Y:S01]  /*8b80*/  LDL.LU R5, [R1+0xfc] ;  /* 0x0000fc0001057983 */ /* 0x001ea20000300800 */
[----:B------:R-:W-:-:S03]  /*8b90*/  FADD R227, R26, R227 ;  /* 0x000000e31ae37221 */ /* 0x000fc60000000000 */
[----:B------:R0:W-:Y:S04]  /*8ba0*/  STL [R1+0xf0], R225 ;  /* 0x0000f0e101007387 */ /* 0x0001e80000100800 */
[----:B-1----:R-:W2:Y:S04]  /*8bb0*/  LDL.LU R6, [R1+0x100] ;  /* 0x0001000001067983 */ /* 0x002ea80000300800 */
[----:B------:R1:W-:Y:S04]  /*8bc0*/  STL [R1+0xf4], R226 ;  /* 0x0000f4e201007387 */ /* 0x0003e80000100800 */
[----:B---3--:R-:W3:Y:S04]  /*8bd0*/  LDL.LU R7, [R1+0x104] ;  /* 0x0001040001077983 */ /* 0x008ee80000300800 */
[----:B------:R1:W-:Y:S04]  /*8be0*/  STL [R1+0xf8], R227 ;  /* 0x0000f8e301007387 */ /* 0x0003e80000100800 */
        /* <DEDUP_REMOVED lines=25> */
[----:B0-----:R-:W2:Y:S04]  /*8d80*/  LDL.LU R225, [R1+0x16c] ;  /* 0x00016c0001e17983 */ /* 0x001ea80000300800 */
[----:B-1----:R-:W2:Y:S04]  /*8d90*/  LDL.LU R226, [R1+0x170] ;  /* 0x0001700001e27983 */ /* 0x002ea80000300800 */
[----:B------:R-:W2:Y:S01]  /*8da0*/  LDL.LU R227, [R1+0x174] ;  /* 0x0001740001e37983 */ /* 0x000ea20000300800 */
[----:B------:R-:W-:Y:S01]  /*8db0*/  FADD R5, R27, R5 ;  /* 0x000000051b057221 */ /* 0x000fe20000000000 */
[----:B------:R-:W-:-:S04]  /*8dc0*/  FADD R6, R28, R6 ;  /* 0x000000061c067221 */ /* 0x000fc80000000000 */
        /* <DEDUP_REMOVED lines=180> */
[----:B------:R-:W2:Y:S04]  /*9910*/  LDL.LU R224, [R1+0x260] ;  /* 0x0002600001e07983 */ /* 0x000ea80000300800 */
[----:B0-----:R-:W2:Y:S04]  /*9920*/  LDL.LU R225, [R1+0x264] ;  /* 0x0002640001e17983 */ /* 0x001ea80000300800 */
[----:B-1----:R-:W2:Y:S04]  /*9930*/  LDL.LU R226, [R1+0x268] ;  /* 0x0002680001e27983 */ /* 0x002ea80000300800 */
[----:B------:R-:W2:Y:S01]  /*9940*/  LDL.LU R227, [R1+0x26c] ;  /* 0x00026c0001e37983 */ /* 0x000ea20000300800 */
[----:B------:R-:W-:-:S05]  /*9950*/  FADD R5, R89, R5 ;  /* 0x0000000559057221 */ /* 0x000fca0000000000 */
[----:B------:R0:W-:Y:S01]  /*9960*/  STL [R1+0x1f4], R5 ;  /* 0x0001f40501007387 */ /* 0x0001e20000100800 */
[----:B------:R-:W-:-:S03]  /*9970*/  FADD R6, R90, R6 ;  /* 0x000000065a067221 */ /* 0x000fc60000000000 */
[----:B0-----:R0:W5:Y:S01]  /*9980*/  LDL.LU R5, [R1+0x318] ;  /* 0x0003180001057983 */ /* 0x0011620000300800 */
[----:B---3--:R-:W-:-:S03]  /*9990*/  FADD R7, R91, R7 ;  /* 0x000000075b077221 */ /* 0x008fc60000000000 */
[----:B------:R1:W-:Y:S01]  /*99a0*/  STL [R1+0x1f8], R6 ;  /* 0x0001f80601007387 */ /* 0x0003e20000100800 */
[----:B----4-:R-:W-:Y:S01]  /*99b0*/  FADD R8, R92, R8 ;  /* 0x000000085c087221 */ /* 0x010fe20000000000 */
[----:B------:R-:W-:Y:S02]  /*99c0*/  FADD R9, R93, R9 ;  /* 0x000000095d097221 */ /* 0x000fe40000000000 */
[----:B-1----:R0:W5:Y:S01]  /*99d0*/  LDL.LU R6, [R1+0x314] ;  /* 0x0003140001067983 */ /* 0x0021620000300800 */
[----:B------:R-:W-:-:S03]  /*99e0*/  FADD R10, R94, R10 ;  /* 0x0000000a5e0a7221 */ /* 0x000fc60000000000 */
[----:B------:R1:W-:Y:S01]  /*99f0*/  STL [R1+0x1fc], R7 ;  /* 0x0001fc0701007387 */ /* 0x0003e20000100800 */
[----:B------:R-:W-:-:S03]  /*9a00*/  FADD R11, R95, R11 ;  /* 0x0000000b5f0b7221 */ /* 0x000fc60000000000 */
[----:B-1----:R0:W5:Y:S01]  /*9a10*/  LDL.LU R7, [R1+0x310] ;  /* 0x0003100001077983 */ /* 0x0021620000300800 */
[----:B------:R-:W-:-:S03]  /*9a20*/  FADD R12, R96, R12 ;  /* 0x0000000c600c7221 */ /* 0x000fc60000000000 */
[----:B------:R1:W-:Y:S01]  /*9a30*/  STL [R1+0x200], R8 ;  /* 0x0002000801007387 */ /* 0x0003e20000100800 */
[----:B------:R-:W-:Y:S01]  /*9a40*/  FADD R13, R97, R13 ;  /* 0x0000000d610d7221 */ /* 0x000fe20000000000 */
[----:B------:R-:W-:Y:S02]  /*9a50*/  FADD R14, R98, R14 ;  /* 0x0000000e620e7221 */ /* 0x000fe40000000000 */
[----:B-1----:R0:W5:Y:S04]  /*9a60*/  LDL.LU R8, [R1+0x30c] ;  /* 0x00030c0001087983 */ /* 0x0021680000300800 */
[----:B------:R1:W-:Y:S01]  /*9a70*/  STL [R1+0x204], R9 ;  /* 0x0002040901007387 */ /* 0x0003e20000100800 */
[----:B------:R-:W-:Y:S01]  /*9a80*/  FADD R15, R99, R15 ;  /* 0x0000000f630f7221 */ /* 0x000fe20000000000 */
[----:B------:R-:W-:-:S02]  /*9a90*/  FADD R16, R100, R16 ;  /* 0x0000001064107221 */ /* 0x000fc40000000000 */
[----:B-1----:R0:W5:Y:S04]  /*9aa0*/  LDL.LU R9, [R1+0x308] ;  /* 0x0003080001097983 */ /* 0x0021680000300800 */
[----:B------:R1:W-:Y:S01]  /*9ab0*/  STL [R1+0x208], R10 ;  /* 0x0002080a01007387 */ /* 0x0003e20000100800 */
[----:B------:R-:W-:-:S03]  /*9ac0*/  FADD R17, R101, R17 ;  /* 0x0000001165117221 */ /* 0x000fc60000000000 */
        /* <DEDUP_REMOVED lines=38> */
[----:B--2---:R-:W-:-:S03]  /*9d30*/  FADD R222, R114, R222 ;  /* 0x000000de72de7221 */ /* 0x004fc60000000000 */
        /* <DEDUP_REMOVED lines=16> */
[----:B------:R1:W-:Y:S04]  /*9e40*/  STL [R1+0x254], R221 ;  /* 0x000254dd01007387 */ /* 0x0003e80000100800 */
        /* <DEDUP_REMOVED lines=12> */
[----:B-1----:R0:W5:Y:S01]  /*9f10*/  LDL.LU R227, [R1+0x2a0] ;  /* 0x0002a00001e37983 */ /* 0x0021620000300800 */
[----:B------:R-:W-:Y:S01]  /*9f20*/  FADD R4, R152, R4 ;  /* 0x0000000498047221 */ /* 0x000fe20000000000 */
[----:B------:R-:W-:Y:S01]  /*9f30*/  FADD R3, R153, R3 ;  /* 0x0000000399037221 */ /* 0x000fe20000000000 */
[----:B------:R-:W-:Y:S01]  /*9f40*/  FADD R2, R154, R2 ;  /* 0x000000029a027221 */ /* 0x000fe20000000000 */
[----:B------:R-:W-:-:S07]  /*9f50*/  FADD R0, R155, R0 ;  /* 0x000000009b007221 */ /* 0x000fce0000000000 */
.L_x_34:
[----:B------:R-:W-:Y:S01]  /*9f60*/  ULDC UR21, c[0x0][0x28c] ;  /* 0x0000a30000157ab9 */ /* 0x000fe20000000800 */
[----:B------:R-:W-:Y:S01]  /*9f70*/  IMAD.U32 R229, RZ, RZ, UR14 ;  /* 0x0000000effe57e24 */ /* 0x000fe2000f8e00ff */
[----:B------:R-:W-:-:S03]  /*9f80*/  UISETP.GE.AND UP0, UPT, UR21, 0x1, UPT ;  /* 0x000000011500788c */ /* 0x000fc6000bf06270 */
[----:B------:R2:W-:Y:S01]  /*9f90*/  SYNCS.ARRIVE.TRANS64.A1T0 RZ, [R229+UR10], RZ ;  /* 0x000000ffe5ff79a7 */ /* 0x0005e2000810000a */
[----:B------:R-:W-:Y:S02]  /*9fa0*/  WARPGROUP.DEPBAR.LE gsb0, 0x0 ;  /* 0x00008000000079c5 */ /* 0x000fe40000010000 */
[----:B------:R-:W-:-:S13]  /*9fb0*/  PLOP3.LUT P0, PT, PT, PT, UP0, 0x80, 0x0 ;  /* 0x000000000000781c */ /* 0x000fda0003f0f008 */
[----:B--2---:R-:W-:Y:S05]  /*9fc0*/  @!P0 BRA `(.L_x_35) ;  /* 0x0000000000608947 */ /* 0x004fea0003800000 */
[----:B------:R-:W-:-:S06]  /*9fd0*/  UISETP.NE.AND UP0, UPT, UR7, 0x3, UPT ;  /* 0x000000030700788c */ /* 0x000fcc000bf05270 */
[----:B------:R-:W-:-:S13]  /*9fe0*/  PLOP3.LUT P0, PT, PT, PT, UP0, 0x80, 0x0 ;  /* 0x000000000000781c */ /* 0x000fda0003f0f008 */
[----:B------:R-:W-:Y:S05]  /*9ff0*/  @!P0 BRA `(.L_x_36) ;  /* 0x0000000000048947 */ /* 0x000fea0003800000 */
[----:B------:R-:W-:Y:S01]  /*a000*/  BPT.TRAP 0x1 ;  /* 0x000000040000795c */ /* 0x000fe20000300000 */
.L_x_36:
[----:B-----5:R2:W-:Y:S04]  /*a010*/  STL [R1+0x2a4], R2 ;  /* 0x0002a40201007387 */ /* 0x0205e80000100800 */
[----:B--2---:R-:W2:Y:S04]  /*a020*/  LDL R2, [R1+0x274] ;  /* 0x0002740001027983 */ /* 0x004ea80000100800 */
[----:B------:R3:W-:Y:S04]  /*a030*/  STL [R1+0x2a0], R0 ;  /* 0x0002a00001007387 */ /* 0x0007e80000100800 */
[----:B---3--:R-:W3:Y:S01]  /*a040*/  LDL R0, [R1+0x278] ;  /* 0x0002780001007983 */ /* 0x008ee20000100800 */
[----:B------:R-:W-:Y:S01]  /*a050*/  IMAD.U32 R25, RZ, RZ, UR8 ;  /* 0x00000008ff197e24 */ /* 0x000fe2000f8e00ff */
[----:B--2---:R-:W-:-:S02]  /*a060*/  ISETP.NE.AND P0, PT, R2, RZ, PT ;  /* 0x000000ff0200720c */ /* 0x004fc40003f05270 */
[----:B------:R2:W5:Y:S11]  /*a070*/  LDL.LU R2, [R1+0x2a4] ;  /* 0x0002a40001027983 */ /* 0x0005760000300800 */
[----:B------:R-:W-:-:S05]  /*a080*/  VOTEU.ANY UP0, P0 ;  /* 0x00000000003f7886 */ /* 0x000fca0000000100 */
[----:B------:R-:W-:-:S06]  /*a090*/  @UP0 UIADD3 UR19, UR11, UR9, URZ ;  /* 0x000000090b130290 */ /* 0x000fcc000fffe03f */
[----:B------:R-:W-:-:S04]  /*a0a0*/  IMAD.U32 R24, RZ, RZ, UR19 ;  /* 0x00000013ff187e24 */ /* 0x000fc8000f8e00ff */
[----:B------:R-:W-:-:S05]  /*a0b0*/  @P0 IMAD.SHL.U32 R24, R24, 0x8, RZ ;  /* 0x0000000818180824 */ /* 0x000fca00078e00ff */
[----:B------:R-:W-:-:S04]  /*a0c0*/  @P0 LOP3.LUT R24, R24, 0x8, RZ, 0xc0, !PT ;  /* 0x0000000818180812 */ /* 0x000fc800078ec0ff */
[----:B------:R-:W-:-:S04]  /*a0d0*/  @P0 IADD3 R24, R25, 0x10, R24 ;  /* 0x0000001019180810 */ /* 0x000fc80007ffe018 */
[----:B---3--:R-:W-:Y:S02]  /*a0e0*/  @P0 PRMT R24, R0, 0x654, R24 ;  /* 0x0000065400180816 */ /* 0x008fe40000000018 */
[----:B------:R2:W5:Y:S01]  /*a0f0*/  LDL.LU R0, [R1+0x2a0] ;  /* 0x0002a00001007983 */ /* 0x0005620000300800 */
[----:B------:R-:W-:Y:S01]  /*a100*/  UISETP.GT.U32.AND UP0, UPT, UR4, 0x1, UPT ;  /* 0x000000010400788c */ /* 0x000fe2000bf04070 */
[----:B------:R2:W-:Y:S05]  /*a110*/  @P0 SYNCS.ARRIVE.TRANS64.RED.A1T0 RZ, [R24+URZ], RZ ;  /* 0x000000ff18ff09a7 */ /* 0x0005ea000810043f */
[----:B------:R-:W-:-:S13]  /*a120*/  PLOP3.LUT P0, PT, PT, PT, UP0, 0x80, 0x0 ;  /* 0x000000000000781c */ /* 0x000fda0003f0f008 */
[----:B--2---:R-:W-:Y:S05]  /*a130*/  @P0 BRA `(.L_x_35) ;  /* 0x0000000000040947 */ /* 0x004fea0003800000 */
[----:B------:R-:W-:Y:S01]  /*a140*/  BPT.TRAP 0x1 ;  /* 0x000000040000795c */ /* 0x000fe20000300000 */
.L_x_35:
[----:B-----5:R2:W-:Y:S01]  /*a150*/  STL [R1+0x2a0], R0 ;  /* 0x0002a00001007387 */ /* 0x0205e20000100800 */
[----:B------:R-:W-:Y:S01]  /*a160*/  IMAD.U32 R24, RZ, RZ, UR12 ;  /* 0x0000000cff187e24 */ /* 0x000fe2000f8e00ff */
[----:B------:R-:W-:Y:S01]  /*a170*/  ULEA UR22, UR6, UR9, 0x1 ;  /* 0x0000000906167291 */ /* 0x000fe2000f8e083f */
[----:B------:R-:W3:Y:S01]  /*a180*/  LDC R34, c[0x0][0x288] ;  /* 0x0000a200ff227b82 */ /* 0x000ee20000000800 */
[----:B--2---:R-:W2:Y:S02]  /*a190*/  LDL R0, [R1+0x28c] ;  /* 0x00028c0001007983 */ /* 0x004ea40000100800 */
[----:B------:R-:W-:Y:S01]  /*a1a0*/  SHF.L.U32 R24, R24, 0x1f, RZ ;  /* 0x0000001f18187819 */ /* 0x000fe200000006ff */
[----:B------:R-:W-:Y:S02]  /*a1b0*/  USHF.R.U32.HI UR19, URZ, 0x1, UR22 ;  /* 0x000000013f137899 */ /* 0x000fe40008011616 */
[----:B------:R-:W-:Y:S01]  /*a1c0*/  UISETP.GT.U32.AND UP0, UPT, UR22, 0x1, UPT ;  /* 0x000000011600788c */ /* 0x000fe2000bf04070 */
[----:B------:R-:W4:Y:S01]  /*a1d0*/  SYNCS.PHASECHK.TRANS64.TRYWAIT P0, [UR13+0x8], R24 ;  /* 0x00000818ff0075a7 */ /* 0x000f22000800014d */
[----:B------:R-:W-:-:S02]  /*a1e0*/  ULOP3.LUT UR20, UR19, 0x1, URZ, 0xc0, !UPT ;  /* 0x0000000113147892 */ /* 0x000fc4000f8ec03f */
[----:B------:R-:W-:Y:S02]  /*a1f0*/  UIADD3 UR19, UR21, 0x1fe, URZ ;  /* 0x000001fe15137890 */ /* 0x000fe4000fffe03f */
[----:B------:R-:W-:Y:S02]  /*a200*/  UISETP.NE.U32.AND UP1, UPT, UR20, 0x1, UPT ;  /* 0x000000011400788c */ /* 0x000fe4000bf25070 */
[----:B------:R-:W-:Y:S02]  /*a210*/  UISETP.LT.U32.AND UP0, UPT, UR19, 0x1ff, UP0 ;  /* 0x000001ff1300788c */ /* 0x000fe40008701070 */
[----:B------:R-:W-:Y:S02]  /*a220*/  UISETP.GT.U32.AND UP1, UPT, UR19, 0x1fe, !UP1 ;  /* 0x000001fe1300788c */ /* 0x000fe4000cf24070 */
[----:B------:R-:W-:Y:S02]  /*a230*/  USEL UR20, URZ, 0x1, !UP0 ;  /* 0x000000013f147887 */ /* 0x000fe4000c000000 */
[----:B------:R-:W-:Y:S01]  /*a240*/  USEL UR19, URZ, 0x1, !UP1 ;  /* 0x000000013f137887 */ /* 0x000fe2000c800000 */
[----:B--2---:R-:W-:-:S02]  /*a250*/  IMAD.SHL.U32 R28, R0, 0x2, RZ ;  /* 0x00000002001c7824 */ /* 0x004fc400078e00ff */
[----:B------:R2:W5:Y:S01]  /*a260*/  LDL.LU R0, [R1+0x2a0] ;  /* 0x0002a00001007983 */ /* 0x0005620000300800 */
[----:B------:R-:W-:Y:S01]  /*a270*/  ULOP3.LUT UR16, UR19, UR16, UR20, 0x96, !UPT ;  /* 0x0000001013107292 */ /* 0x000fe2000f8e9614 */
[----:B---34-:R-:W-:Y:S11]  /*a280*/  @!P0 BRA `(.L_x_37) ;  /* 0x0000010800a08947 */ /* 0x018ff60003800000 */
.L_x_449:
[----:B------:R4:W-:Y:S01]  /*a290*/  STL [R1+0x2a8], R3 ;  /* 0x0002a80301007387 */ /* 0x0009e20000100800 */
[----:B------:R-:W-:Y:S01]  /*a2a0*/  ULDC.64 UR20, c[0x0][0x5d0] ;  /* 0x0001740000147ab9 */ /* 0x000fe20000000a00 */
[----:B------:R-:W-:Y:S01]  /*a2b0*/  SHF.R.S32.HI R29, RZ, 0x1f, R28 ;  /* 0x0000001fff1d7819 */ /* 0x000fe2000001141c */
[----:B------:R-:W-:Y:S01]  /*a2c0*/  ULDC UR19, c[0x0][0x284] ;  /* 0x0000a10000137ab9 */ /* 0x000fe20000000800 */
[----:B----4-:R-:W4:Y:S04]  /*a2d0*/  LDL.LU R3, [R1+0x288] ;  /* 0x0002880001037983 */ /* 0x010f280000300800 */
[----:B------:R0:W-:Y:S04]  /*a2e0*/  STL [R1+0x2a4], R2 ;  /* 0x0002a40201007387 */ /* 0x0001e80000100800 */
[----:B0-----:R-:W2:Y:S04]  /*a2f0*/  LDL R2, [R1+0x284] ;  /* 0x0002840001027983 */ /* 0x001ea80000100800 */
[----:B-----5:R0:W-:Y:S04]  /*a300*/  STL [R1+0x2a0], R0 ;  /* 0x0002a00001007387 */ /* 0x0201e80000100800 */
[----:B0-----:R-:W3:Y:S01]  /*a310*/  LDL R0, [R1+0x270] ;  /* 0x0002700001007983 */ /* 0x001ee20000100800 */
[----:B----4-:R-:W-:-:S03]  /*a320*/  IMAD R37, R3, 0x180, RZ ;  /* 0x0000018003257824 */ /* 0x010fc600078e02ff */
[----:B------:R0:W5:Y:S01]  /*a330*/  LDL.LU R3, [R1+0x2a8] ;  /* 0x0002a80001037983 */ /* 0x0001620000300800 */
[----:B--2---:R-:W-:-:S03]  /*a340*/  IMAD.SHL.U32 R35, R2, 0x40, RZ ;  /* 0x0000004002237824 */ /* 0x004fc600078e00ff */
[----:B------:R0:W5:Y:S01]  /*a350*/  LDL.LU R2, [R1+0x2a4] ;  /* 0x0002a40001027983 */ /* 0x0001620000300800 */
[----:B---3--:R-:W-:Y:S01]  /*a360*/  SHF.R.S32.HI R32, RZ, 0x1f, R0 ;  /* 0x0000001fff207819 */ /* 0x008fe20000011400 */
[----:B------:R-:W-:-:S04]  /*a370*/  IMAD.WIDE.U32 R24, R0, UR20, R28 ;  /* 0x0000001400187c25 */ /* 0x000fc8000f8e001c */
[----:B------:R-:W-:-:S04]  /*a380*/  IMAD R26, R32, UR20, RZ ;  /* 0x00000014201a7c24 */ /* 0x000fc8000f8e02ff */
[----:B------:R-:W-:Y:S02]  /*a390*/  IMAD R26, R0, UR21, R26 ;  /* 0x00000015001a7c24 */ /* 0x000fe4000f8e021a */
[----:B------:R0:W5:Y:S01]  /*a3a0*/  LDL.LU R0, [R1+0x2a0] ;  /* 0x0002a00001007983 */ /* 0x0001620000300800 */
[----:B------:R-:W-:-:S04]  /*a3b0*/  ISETP.GE.AND P0, PT, R35, UR19, PT ;  /* 0x0000001323007c0c */ /* 0x000fc8000bf06270 */
[C---:B------:R-:W-:Y:S01]  /*a3c0*/  ISETP.GE.OR P0, PT, R37.reuse, R34, P0 ;  /* 0x000000222500720c */ /* 0x040fe20000706670 */
[----:B------:R-:W-:Y:S01]  /*a3d0*/  ULOP3.LUT UR9, UR9, 0x1, URZ, 0xc0, !UPT ;  /* 0x0000000109097892 */ /* 0x000fe2000f8ec03f */
[----:B------:R-:W-:Y:S02]  /*a3e0*/  SHF.R.S32.HI R33, RZ, 0x1f, R37 ;  /* 0x0000001fff217819 */ /* 0x000fe40000011425 */
[----:B------:R-:W-:-:S04]  /*a3f0*/  IADD3 R24, P1, R37, R24, RZ ;  /* 0x0000001825187210 */ /* 0x000fc80007f3e0ff */
[----:B------:R-:W-:-:S05]  /*a400*/  IADD3.X R25, R33, R25, R26, P1, !PT ;  /* 0x0000001921197210 */ /* 0x000fca0000ffe41a */
[----:B0-----:R-:W-:Y:S05]  /*a410*/  @P0 BRA `(.L_x_38) ;  /* 0x000000ec00c40947 */ /* 0x001fea0003800000 */
[----:B------:R0:W-:Y:S01]  /*a420*/  STL.64 [R1+0x2b0], R4 ;  /* 0x0002b00401007387 */ /* 0x0001e20000100a00 */
[----:B------:R-:W2:Y:S01]  /*a430*/  LDC.64 R26, c[0x0][0x5c8] ;  /* 0x00017200ff1a7b82 */ /* 0x000ea20000000a00 */
[----:B------:R-:W-:Y:S02]  /*a440*/  ULDC.64 UR20, c[0x0][0x5c0] ;  /* 0x0001700000147ab9 */ /* 0x000fe40000000a00 */
[----:B0-----:R-:W3:Y:S04]  /*a450*/  LDL.64 R4, [R1+0x290] ;  /* 0x0002900001047983 */ /* 0x001ee80000100a00 */
[----:B-----5:R0:W-:Y:S04]  /*a460*/  STL [R1+0x2a8], R3 ;  /* 0x0002a80301007387 */ /* 0x0201e80000100800 */
[----:B0-----:R-:W3:Y:S04]  /*a470*/  LDL.LU R3, [R1+0x284] ;  /* 0x0002840001037983 */ /* 0x001ee80000300800 */
[----:B------:R0:W-:Y:S04]  /*a480*/  STL [R1+0x2a4], R2 ;  /* 0x0002a40201007387 */ /* 0x0001e80000100800 */
[----:B0-----:R-:W4:Y:S04]  /*a490*/  LDL R2, [R1+0x28c] ;  /* 0x00028c0001027983 */ /* 0x001f280000100800 */
[----:B------:R0:W-:Y:S04]  /*a4a0*/  STL [R1+0x2a0], R0 ;  /* 0x0002a00001007387 */ /* 0x0001e80000100800 */
[----:B0-----:R-:W4:Y:S01]  /*a4b0*/  LDL R0, [R1+0x298] ;  /* 0x0002980001007983 */ /* 0x001f220000100800 */
[----:B---3--:R-:W-:-:S03]  /*a4c0*/  IMAD.WIDE R30, R3, 0x40, R4 ;  /* 0x00000040031e7825 */ /* 0x008fc600078e0204 */
[----:B------:R0:W5:Y:S01]  /*a4d0*/  LDL.LU.64 R4, [R1+0x2b0] ;  /* 0x0002b00001047983 */ /* 0x0001620000300a00 */
[----:B--2---:R-:W-:-:S03]  /*a4e0*/  IMAD R36, R31, R26, RZ ;  /* 0x0000001a1f247224 */ /* 0x004fc600078e02ff */
[----:B------:R0:W5:Y:S01]  /*a4f0*/  LDL.LU R3, [R1+0x2a8] ;  /* 0x0002a80001037983 */ /* 0x0001620000300800 */
[----:B------:R-:W-:-:S04]  /*a500*/  IMAD.WIDE.U32 R24, R30, R26, R24 ;  /* 0x0000001a1e187225 */ /* 0x000fc800078e0018 */
[----:B------:R-:W-:Y:S02]  /*a510*/  IMAD R39, R30, R27, R36 ;  /* 0x0000001b1e277224 */ /* 0x000fe400078e0224 */
[----:B----4-:R-:W-:Y:S02]  /*a520*/  IMAD R36, R2, -0x2, R34 ;  /* 0xfffffffe02247824 */ /* 0x010fe400078e0222 */
[----:B------:R0:W5:Y:S01]  /*a530*/  LDL.LU R2, [R1+0x2a4] ;  /* 0x0002a40001027983 */ /* 0x0001620000300800 */
[----:B------:R-:W-:Y:S01]  /*a540*/  IMAD.IADD R39, R25, 0x1, R39 ;  /* 0x0000000119277824 */ /* 0x000fe200078e0227 */
[----:B------:R-:W-:Y:S02]  /*a550*/  LEA R25, P0, R26, R24, 0x3 ;  /* 0x000000181a197211 */ /* 0x000fe400078018ff */
[----:B------:R-:W-:Y:S02]  /*a560*/  IADD3 R24, P1, R24, UR20, RZ ;  /* 0x0000001418187c10 */ /* 0x000fe4000ff3e0ff */
[----:B------:R-:W-:-:S02]  /*a570*/  LEA.HI.X R27, R26, R39, R27, 0x3, P0 ;  /* 0x000000271a1b7211 */ /* 0x000fc400000f1c1b */
[----:B------:R-:W-:Y:S02]  /*a580*/  FSETP.NEU.AND P0, PT, RZ, UR17, PT ;  /* 0x00000011ff007c0b */ /* 0x000fe4000bf0d000 */
[----:B------:R-:W-:Y:S01]  /*a590*/  IADD3 R26, P2, R25, UR20, RZ ;  /* 0x00000014191a7c10 */ /* 0x000fe2000ff5e0ff */
[----:B------:R-:W-:Y:S02]  /*a5a0*/  IMAD.IADD R34, R0, 0x1, -R35 ;  /* 0x0000000100227824 */ /* 0x000fe400078e0a23 */
[----:B------:R0:W5:Y:S01]  /*a5b0*/  LDL.LU R0, [R1+0x2a0] ;  /* 0x0002a00001007983 */ /* 0x0001620000300800 */
[----:B------:R-:W-:Y:S01]  /*a5c0*/  IADD3.X R25, R39, UR21, RZ, P1, !PT ;  /* 0x0000001527197c10 */ /* 0x000fe20008ffe4ff */
[----:B------:R-:W-:Y:S01]  /*a5d0*/  BSSY B0, `(.L_x_38) ;  /* 0x0000ed5000007945 */ /* 0x000fe20003800000 */
[----:B------:R-:W-:Y:S01]  /*a5e0*/  IADD3.X R27, R27, UR21, RZ, P2, !PT ;  /* 0x000000151b1b7c10 */ /* 0x000fe200097fe4ff */
[----:B------:R-:W-:-:S04]  /*a5f0*/  IMAD.IADD R35, R36, 0x1, -R37 ;  /* 0x0000000124237824 */ /* 0x000fc800078e0a25 */
[----:B------:R-:W-:Y:S05]  /*a600*/  @!P0 BRA `(.L_x_39) ;  /* 0x000000ac00548947 */ /* 0x000fea0003800000 */
[----:B-----5:R2:W-:Y:S01]  /*a610*/  STL [R1+0x2a0], R0 ;  /* 0x0002a00001007387 */ /* 0x0205e20000100800 */
[----:B------:R-:W-:Y:S01]  /*a620*/  ULDC.64 UR20, c[0x0][0x5b8] ;  /* 0x00016e0000147ab9 */ /* 0x000fe20000000a00 */
[----:B------:R-:W-:Y:S02]  /*a630*/  ULDC.64 UR22, c[0x0][0x5a8] ;  /* 0x00016a0000167ab9 */ /* 0x000fe40000000a00 */
[----:B--2---:R-:W2:Y:S01]  /*a640*/  LDL.LU R0, [R1+0x270] ;  /* 0x0002700001007983 */ /* 0x004ea20000300800 */
[----:B------:R-:W-:Y:S01]  /*a650*/  IMAD R32, R32, UR20, RZ ;  /* 0x0000001420207c24 */ /* 0x000fe2000f8e02ff */
[----:B------:R-:W-:Y:S01]  /*a660*/  BSSY B1, `(.L_x_40) ;  /* 0x0000011000017945 */ /* 0x000fe20003800000 */
[----:B--2---:R-:W-:-:S04]  /*a670*/  IMAD.WIDE.U32 R28, R0, UR20, R28 ;  /* 0x00000014001c7c25 */ /* 0x004fc8000f8e001c */
[----:B------:R-:W-:Y:S02]  /*a680*/  IMAD R36, R0, UR21, R32 ;  /* 0x0000001500247c24 */ /* 0x000fe4000f8e0220 */
[----:B------:R2:W5:Y:S01]  /*a690*/  LDL.LU R0, [R1+0x2a0] ;  /* 0x0002a00001007983 */ /* 0x0005620000300800 */
[----:B------:R-:W-:Y:S01]  /*a6a0*/  IADD3 R32, P0, R37, R28, RZ ;  /* 0x0000001c25207210 */ /* 0x000fe20007f1e0ff */
[----:B------:R-:W-:Y:S02]  /*a6b0*/  ULDC.64 UR20, c[0x0][0x5b0] ;  /* 0x00016c0000147ab9 */ /* 0x000fe40000000a00 */
[----:B------:R-:W-:Y:S01]  /*a6c0*/  IMAD R37, R31, UR20, RZ ;  /* 0x000000141f257c24 */ /* 0x000fe2000f8e02ff */
[--C-:B------:R-:W-:Y:S02]  /*a6d0*/  IADD3.X R33, R33, R29, R36.reuse, P0, !PT ;  /* 0x0000001d21217210 */ /* 0x100fe400007fe424 */
[----:B------:R-:W-:Y:S01]  /*a6e0*/  PRMT R36, RZ, 0x7610, R36 ;  /* 0x00007610ff247816 */ /* 0x000fe20000000024 */
[----:B------:R-:W-:-:S02]  /*a6f0*/  IMAD R37, R30, UR21, R37 ;  /* 0x000000151e257c24 */ /* 0x000fc4000f8e0225 */
[----:B------:R-:W-:-:S03]  /*a700*/  IMAD.WIDE.U32 R28, R30, UR20, R32 ;  /* 0x000000141e1c7c25 */ /* 0x000fc6000f8e0020 */
[----:B------:R-:W-:-:S04]  /*a710*/  IADD3 R28, P0, R28, UR22, RZ ;  /* 0x000000161c1c7c10 */ /* 0x000fc8000ff1e0ff */
[----:B------:R-:W-:Y:S02]  /*a720*/  IADD3.X R29, R29, UR23, R37, P0, !PT ;  /* 0x000000171d1d7c10 */ /* 0x000fe400087fe425 */
[----:B------:R-:W-:-:S04]  /*a730*/  ISETP.GE.AND P0, PT, R35, 0x1, PT ;  /* 0x000000012300780c */ /* 0x000fc80003f06270 */
[----:B------:R-:W-:-:S13]  /*a740*/  ISETP.LT.OR P2, PT, R34, 0x1, !P0 ;  /* 0x000000012200780c */ /* 0x000fda0004741670 */
[----:B--2---:R-:W-:Y:S05]  /*a750*/  @P2 BRA `(.L_x_41) ;  /* 0x0000000000042947 */ /* 0x004fea0003800000 */
[----:B------:R2:W5:Y:S02]  /*a760*/  LDG.E.U8 R36, desc[UR32][R28.64] ;  /* 0x000000201c247981 */ /* 0x000564000c1e1100 */
.L_x_41:
[----:B------:R-:W-:Y:S05]  /*a770*/  BSYNC B1 ;  /* 0x0000000000017941 */ /* 0x000fea0003800000 */
.L_x_40:
[----:B-----5:R-:W-:Y:S01]  /*a780*/  LOP3.LUT R36, R36, 0xff, RZ, 0xc0, !PT ;  /* 0x000000ff24247812 */ /* 0x020fe200078ec0ff */
[----:B------:R-:W-:Y:S01]  /*a790*/  BSSY B1, `(.L_x_42) ;  /* 0x000000c000017945 */ /* 0x000fe20003800000 */
[----:B------:R-:W-:Y:S02]  /*a7a0*/  ISETP.GE.AND P1, PT, R35, 0x2, PT ;  /* 0x000000022300780c */ /* 0x000fe40003f26270 */
[----:B------:R-:W-:Y:S02]  /*a7b0*/  F2FP.F16.E4M3.UNPACK_B R36, R36 ;  /* 0x00000024ff24723e */ /* 0x000fe400020006ff */
[----:B------:R-:W-:-:S03]  /*a7c0*/  ISETP.LT.OR P3, PT, R34, 0x1, !P1 ;  /* 0x000000012200780c */ /* 0x000fc60004f61670 */
[----:B------:R-:W-:-:S05]  /*a7d0*/  HADD2.F32 R36, -RZ, R36.H0_H0 ;  /* 0x20000024ff247230 */ /* 0x000fca0000004100 */
[----:B------:R-:W-:Y:S01]  /*a7e0*/  FMUL R37, R36, UR17 ;  /* 0x0000001124257c20 */ /* 0x000fe20008400000 */
[----:B------:R-:W-:-:S03]  /*a7f0*/  PRMT R36, RZ, 0x7610, R36 ;  /* 0x00007610ff247816 */ /* 0x000fc60000000024 */
[----:B------:R-:W-:-:S05]  /*a800*/  FFMA R37, R228, UR18, R37 ;  /* 0x00000012e4257c23 */ /* 0x000fca0008000025 */
[----:B------:R-:W-:-:S05]  /*a810*/  F2FP.SATFINITE.E4M3.F32.PACK_AB_MERGE_C R37, RZ, R37, RZ ;  /* 0x00000025ff25723e */ /* 0x000fca00048070ff */
[----:B------:R3:W-:Y:S01]  /*a820*/  @!P2 STG.E.U8 desc[UR32][R24.64], R37 ;  /* 0x000000251800a986 */ /* 0x0007e2000c101120 */
[----:B------:R-:W-:Y:S05]  /*a830*/  @P3 BRA `(.L_x_43) ;  /* 0x0000000000043947 */ /* 0x000fea0003800000 */
[----:B------:R4:W5:Y:S02]  /*a840*/  LDG.E.U8 R36, desc[UR32][R28.64+0x1] ;  /* 0x000001201c247981 */ /* 0x000964000c1e1100 */
.L_x_43:
[----:B------:R-:W-:Y:S05]  /*a850*/  BSYNC B1 ;  /* 0x0000000000017941 */ /* 0x000fea0003800000 */
.L_x_42:
[----:B-----5:R-:W-:Y:S01]  /*a860*/  LOP3.LUT R36, R36, 0xff, RZ, 0xc0, !PT ;  /* 0x000000ff24247812 */ /* 0x020fe200078ec0ff */
[----:B------:R-:W-:Y:S01]  /*a870*/  BSSY B1, `(.L_x_44) ;  /* 0x0000012000017945 */ /* 0x000fe20003800000 */
[----:B---3--:R-:W-:Y:S02]  /*a880*/  IADD3 R37, P2, R30, 0x8, RZ ;  /* 0x000000081e257810 */ /* 0x008fe40007f5e0ff */
[----:B------:R-:W-:Y:S02]  /*a890*/  F2FP.F16.E4M3.UNPACK_B R36, R36 ;  /* 0x00000024ff24723e */ /* 0x000fe400020006ff */
[----:B------:R-:W-:Y:S01]  /*a8a0*/  ISETP.LT.OR P0, PT, R34, 0x9, !P0 ;  /* 0x000000092200780c */ /* 0x000fe20004701670 */
[----:B------:R-:W-:Y:S02]  /*a8b0*/  IMAD.X R30, RZ, RZ, R31, P2 ;  /* 0x000000ffff1e7224 */ /* 0x000fe400010e061f */
[----:B------:R-:W-:Y:S02]  /*a8c0*/  HADD2.F32 R36, -RZ, R36.H0_H0 ;  /* 0x20000024ff247230 */ /* 0x000fe40000004100 */
[----:B------:R-:W-:-:S02]  /*a8d0*/  IMAD R30, R30, UR20, RZ ;  /* 0x000000141e1e7c24 */ /* 0x000fc4000f8e02ff */
[----:B------:R-:W-:-:S04]  /*a8e0*/  IMAD.WIDE.U32 R32, R37, UR20, R32 ;  /* 0x0000001425207c25 */ /* 0x000fc8000f8e0020 */
[----:B------:R-:W-:Y:S01]  /*a8f0*/  FMUL R36, R36, UR17 ;  /* 0x0000001124247c20 */ /* 0x000fe20008400000 */
[----:B------:R-:W-:-:S03]  /*a900*/  IMAD R37, R37, UR21, R30 ;  /* 0x0000001525257c24 */ /* 0x000fc6000f8e021e */
[----:B------:R-:W-:Y:S01]  /*a910*/  FFMA R36, R227, UR18, R36 ;  /* 0x00000012e3247c23 */ /* 0x000fe20008000024 */
[----:B------:R-:W-:Y:S02]  /*a920*/  IADD3 R30, P2, R32, UR22, RZ ;  /* 0x00000016201e7c10 */ /* 0x000fe4000ff5e0ff */
[----:B------:R-:W-:Y:S02]  /*a930*/  PRMT R32, RZ, 0x7610, R32 ;  /* 0x00007610ff207816 */ /* 0x000fe40000000020 */
[----:B------:R-:W-:Y:S02]  /*a940*/  F2FP.SATFINITE.E4M3.F32.PACK_AB_MERGE_C R39, RZ, R36, RZ ;  /* 0x00000024ff27723e */ /* 0x000fe400048070ff */
[----:B------:R-:W-:-:S03]  /*a950*/  IADD3.X R31, R33, UR23, R37, P2, !PT ;  /* 0x00000017211f7c10 */ /* 0x000fc600097fe425 */
[----:B------:R3:W-:Y:S01]  /*a960*/  @!P3 STG.E.U8 desc[UR32][R24.64+0x1], R39 ;  /* 0x000001271800b986 */ /* 0x0007e2000c101120 */
[----:B------:R-:W-:Y:S05]  /*a970*/  @P0 BRA `(.L_x_45) ;  /* 0x0000000000040947 */ /* 0x000fea0003800000 */
[----:B------:R0:W5:Y:S02]  /*a980*/  LDG.E.U8 R32, desc[UR32][R30.64] ;  /* 0x000000201e207981 */ /* 0x000164000c1e1100 */
.L_x_45:
[----:B------:R-:W-:Y:S05]  /*a990*/  BSYNC B1 ;  /* 0x0000000000017941 */ /* 0x000fea0003800000 */
.L_x_44:
[----:B-----5:R-:W-:Y:S01]  /*a9a0*/  LOP3.LUT R32, R32, 0xff, RZ, 0xc0, !PT ;  /* 0x000000ff20207812 */ /* 0x020fe200078ec0ff */
[----:B------:R-:W-:Y:S01]  /*a9b0*/  BSSY B1, `(.L_x_46) ;  /* 0x000000b000017945 */ /* 0x000fe20003800000 */
[----:B------:R-:W-:Y:S02]  /*a9c0*/  ISETP.LT.OR P1, PT, R34, 0x9, !P1 ;  /* 0x000000092200780c */ /* 0x000fe40004f21670 */
[----:B------:R-:W-:-:S05]  /*a9d0*/  F2FP.F16.E4M3.UNPACK_B R32, R32 ;  /* 0x00000020ff20723e */ /* 0x000fca00020006ff */
        /* <DEDUP_REMOVED lines=8> */
.L_x_47:
[----:B------:R-:W-:Y:S05]  /*aa60*/  BSYNC B1 ;  /* 0x0000000000017941 */ /* 0x000fea0003800000 */
.L_x_46:
[----:B-----5:R-:W-:Y:S01]  /*aa70*/  LOP3.LUT R32, R32, 0xff, RZ, 0xc0, !PT ;  /* 0x000000ff20207812 */ /* 0x020fe200078ec0ff */
[----:B------:R-:W-:Y:S01]  /*aa80*/  BSSY B1, `(.L_x_48) ;  /* 0x000000c000017945 */ /* 0x000fe20003800000 */
[----:B------:R-:W-:Y:S02]  /*aa90*/  ISETP.GE.AND P0, PT, R35, 0x9, PT ;  /* 0x000000092300780c */ /* 0x000fe40003f06270 */
[----:B------:R-:W-:Y:S02]  /*aaa0*/  F2FP.F16.E4M3.UNPACK_B R32, R32 ;  /* 0x00000020ff20723e */ /* 0x000fe400020006ff */
[----:B------:R-:W-:-:S03]  /*aab0*/  ISETP.LT.OR P2, PT, R34, 0x1, !P0 ;  /* 0x000000012200780c */ /* 0x000fc60004741670 */
[----:B------:R-:W-:-:S05]  /*aac0*/  HADD2.F32 R32, -RZ, R32.H0_H0 ;  /* 0x20000020ff207230 */ /* 0x000fca0000004100 */
[----:B------:R-:W-:-:S04]  /*aad0*/  FMUL R32, R32, UR17 ;  /* 0x0000001120207c20 */ /* 0x000fc80008400000 */
[----:B------:R-:W-:-:S05]  /*aae0*/  FFMA R32, R225, UR18, R32 ;  /* 0x00000012e1207c23 */ /* 0x000fca0008000020 */
[----:B0-----:R-:W-:Y:S02]  /*aaf0*/  F2FP.SATFINITE.E4M3.F32.PACK_AB_MERGE_C R33, RZ, R32, RZ ;  /* 0x00000020ff21723e */ /* 0x001fe400048070ff */
[----:B------:R-:W-:-:S03]  /*ab00*/  PRMT R32, RZ, 0x7610, R32 ;  /* 0x00007610ff207816 */ /* 0x000fc60000000020 */
[----:B------:R0:W-:Y:S01]  /*ab10*/  @!P1 STG.E.U8 desc[UR32][R26.64+0x1], R33 ;  /* 0x000001211a009986 */ /* 0x0001e2000c101120 */
[----:B------:R-:W-:Y:S05]  /*ab20*/  @P2 BRA `(.L_x_49) ;  /* 0x0000000000042947 */ /* 0x000fea0003800000 */
[----:B------:R0:W5:Y:S02]  /*ab30*/  LDG.E.U8 R32, desc[UR32][R28.64+0x8] ;  /* 0x000008201c207981 */ /* 0x000164000c1e1100 */
.L_x_49:
[----:B------:R-:W-:Y:S05]  /*ab40*/  BSYNC B1 ;  /* 0x0000000000017941 */ /* 0x000fea0003800000 */
.L_x_48:
[----:B-----5:R-:W-:Y:S01]  /*ab50*/  LOP3.LUT R32, R32, 0xff, RZ, 0xc0, !PT ;  /* 0x000000ff20207812 */ /* 0x020fe200078ec0ff */
[----:B------:R-:W-:Y:S01]  /*ab60*/  BSSY B1, `(.L_x_50) ;  /* 0x000000c000017945 */ /* 0x000fe20003800000 */
[----:B------:R-:W-:Y:S02]  /*ab70*/  ISETP.GE.AND P1, PT, R35, 0xa, PT ;  /* 0x0000000a2300780c */ /* 0x000fe40003f26270 */
[----:B------:R-:W-:Y:S02]  /*ab80*/  F2FP.F16.E4M3.UNPACK_B R32, R32 ;  /* 0x00000020ff20723e */ /* 0x000fe400020006ff */
[----:B------:R-:W-:-:S03]  /*ab90*/  ISETP.LT.OR P3, PT, R34, 0x1, !P1 ;  /* 0x000000012200780c */ /* 0x000fc60004f61670 */
[----:B------:R-:W-:-:S05]  /*aba0*/  HADD2.F32 R32, -RZ, R32.H0_H0 ;  /* 0x20000020ff207230 */ /* 0x000fca0000004100 */
[----:B0-----:R-:W-:Y:S01]  /*abb0*/  FMUL R33, R32, UR17 ;  /* 0x0000001120217c20 */ /* 0x001fe20008400000 */
[----:B------:R-:W-:-:S03]  /*abc0*/  PRMT R32, RZ, 0x7610, R32 ;  /* 0x00007610ff207816 */ /* 0x000fc60000000020 */
[----:B------:R-:W-:-:S05]  /*abd0*/  FFMA R33, R224, UR18, R33 ;  /* 0x00000012e0217c23 */ /* 0x000fca0008000021 */
[----:B------:R-:W-:-:S05]  /*abe0*/  F2FP.SATFINITE.E4M3.F32.PACK_AB_MERGE_C R33, RZ, R33, RZ ;  /* 0x00000021ff21723e */ /* 0x000fca00048070ff */
[----:B------:R0:W-:Y:S01]  /*abf0*/  @!P2 STG.E.U8 desc[UR32][R24.64+0x8], R33 ;  /* 0x000008211800a986 */ /* 0x0001e2000c101120 */
[----:B------:R-:W-:Y:S05]  /*ac00*/  @P3 BRA `(.L_x_51) ;  /* 0x0000000000043947 */ /* 0x000fea0003800000 */
[----:B------:R0:W5:Y:S02]  /*ac10*/  LDG.E.U8 R32, desc[UR32][R28.64+0x9] ;  /* 0x000009201c207981 */ /* 0x000164000c1e1100 */
.L_x_51:
[----:B------:R-:W-:Y:S05]  /*ac20*/  BSYNC B1 ;  /* 0x0000000000017941 */ /* 0x000fea0003800000 */
.L_x_50:
[----:B-----5:R-:W-:Y:S01]  /*ac30*/  LOP3.LUT R32, R32, 0xff, RZ, 0xc0, !PT ;  /* 0x000000ff20207812 */ /* 0x020fe200078ec0ff */
[----:B------:R-:W-:Y:S01]  /*ac40*/  BSSY B1, `(.L_x_52) ;  /* 0x000000b000017945 */ /* 0x000fe20003800000 */
[----:B------:R-:W-:Y:S02]  /*ac50*/  ISETP.LT.OR P0, PT, R34, 0x9, !P0 ;  /* 0x000000092200780c */ /* 0x000fe40004701670 */
[----:B------:R-:W-:-:S05]  /*ac60*/  F2FP.F16.E4M3.UNPACK_B R32, R32 ;  /* 0x00000020ff20723e */ /* 0x000fca00020006ff */
        /* <DEDUP_REMOVED lines=8> */
.L_x_53:
[----:B------:R-:W-:Y:S05]  /*acf0*/  BSYNC B1 ;  /* 0x0000000000017941 */ /* 0x000fea0003800000 */
.L_x_52:
[----:B-----5:R-:W-:Y:S01]  /*ad00*/  LOP3.LUT R32, R32, 0xff, RZ, 0xc0, !PT ;  /* 0x000000ff20207812 */ /* 0x020fe200078ec0ff */
[----:B------:R-:W-:Y:S01]  /*ad10*/  BSSY B1, `(.L_x_54) ;  /* 0x000000b000017945 */ /* 0x000fe20003800000 */
[----:B------:R-:W-:Y:S02]  /*ad20*/  ISETP.LT.OR P1, PT, R34, 0x9, !P1 ;  /* 0x000000092200780c */ /* 0x000fe40004f21670 */
[----:B------:R-:W-:-:S05]  /*ad30*/  F2FP.F16.E4M3.UNPACK_B R32, R32 ;  /* 0x00000020ff20723e */ /* 0x000fca00020006ff */
        /* <DEDUP_REMOVED lines=8> */
.L_x_55:
[----:B------:R-:W-:Y:S05]  /*adc0*/  BSYNC B1 ;  /* 0x0000000000017941 */ /* 0x000fea0003800000 */
.L_x_54:
        /* <DEDUP_REMOVED lines=13> */
.L_x_57:
[----:B------:R-:W-:Y:S05]  /*aea0*/  BSYNC B1 ;  /* 0x0000000000017941 */ /* 0x000fea0003800000 */
.L_x_56:
        /* <DEDUP_REMOVED lines=13> */
.L_x_59:
[----:B------:R-:W-:Y:S05]  /*af80*/  BSYNC B1 ;  /* 0x0000000000017941 */ /* 0x000fea0003800000 */
.L_x_58:
        /* <DEDUP_REMOVED lines=12> */
.L_x_61:
[----:B------:R-:W-:Y:S05]  /*b050*/  BSYNC B1 ;  /* 0x0000000000017941 */ /* 0x000fea0003800000 */
.L_x_60:
        /* <DEDUP_REMOVED lines=12> */
.L_x_63:
[----:B------:R-:W-:Y:S05]  /*b120*/  BSYNC B1 ;  /* 0x0000000000017941 */ /* 0x000fea0003800000 */
.L_x_62:
        /* <DEDUP_REMOVED lines=13> */
.L_x_65:
[----:B------:R-:W-:Y:S05]  /*b200*/  BSYNC B1 ;  /* 0x0000000000017941 */ /* 0x000fea0003800000 */
.L_x_64:
        /* <DEDUP_REMOVED lines=13> */
.L_x_67:
[----:B------:R-:W-:Y:S05]  /*b2e0*/  BSYNC B1 ;  /* 0x0000000000017941 */ /* 0x000fea0003800000 */
.L_x_66:
[----:B-----5:R-:W-:Y:S01]  /*b2f0*/  LOP3.LUT R32, R32, 0xff, RZ, 0xc0, !PT ;  /* 0x000000ff20207812 */ /* 0x020fe200078ec0ff */
[----:B------:R-:W-:Y:S01]  /*b300*/  BSSY B1, `(.L_x_68) ;  /* 0x000000b000017945 */ /* 0x000fe20003800000 */
[----:B------:R-:W-:Y:S02]  /*b310*/  ISETP.LT.OR P0, PT, R34, 0x9, !P0 ;  /* 0x000000092200780c */ /* 0x000fe40004701670 */
[----:B------:R-:W-:-:S05]  /*b320*/  F2FP.F16.E4M3.UNPACK_B R32, R32 ;  /* 0x00000020ff20723e */ /* 0x000fca00020006ff */
[----:B------:R-:W-:-:S05]  /*b330*/  HADD2.F32 R32, -RZ, R32.H0_H0 ;  /* 0x20000020ff207230 */ /* 0x000fca0000004100 */
[----:B------:R-:W-:-:S04]  /*b340*/  FMUL R32, R32, UR17 ;  /* 0x0000001120207c20 */ /* 0x000fc80008400000 */
[----:B------:R-:W-:Y:S01]  /*b350*/  FFMA R32, R23, UR18, R32 ;  /* 0x0000001217207c23 */ /* 0x000fe20008000020 */
[----:B------:R-:W-:-:S04]  /*b360*/  PRMT R23, RZ, 0x7610, R23 ;  /* 0x00007610ff177816 */ /* 0x000fc80000000017 */
[----:B0-----:R-:W-:-:S05]  /*b370*/  F2FP.SATFINITE.E4M3.F32.PACK_AB_MERGE_C R33, RZ, R32, RZ ;  /* 0x00000020ff21723e */ /* 0x001fca00048070ff */
[----:B------:R0:W-:Y:S01]  /*b380*/  @!P3 STG.E.U8 desc[UR32][R24.64+0x19], R33 ;  /* 0x000019211800b986 */ /* 0x0001e2000c101120 */
[----:B------:R-:W-:Y:S05]  /*b390*/  @P0 BRA `(.L_x_69) ;  /* 0x0000000000040947 */ /* 0x000fea0003800000 */
[----:B------:R0:W5:Y:S02]  /*b3a0*/  LDG.E.U8 R23, desc[UR32][R30.64+0x18] ;  /* 0x000018201e177981 */ /* 0x000164000c1e1100 */
.L_x_69:
[----:B------:R-:W-:Y:S05]  /*b3b0*/  BSYNC B1 ;  /* 0x0000000000017941 */ /* 0x000fea0003800000 */
.L_x_68:
        /* <DEDUP_REMOVED lines=8> */
[----:B------:R-:W-:-:S05]  /*b440*/  F2FP.SATFINITE.E4M3.F32.PACK_AB_MERGE_C R23, RZ, R23, RZ ;  /* 0x00000017ff17723e */ /* 0x000fca00048070ff */
[----:B------:R0:W-:Y:S01]  /*b450*/  @!P0 STG.E.U8 desc[UR32][R26.64+0x18], R23 ;  /* 0x000018171a008986 */ /* 0x0001e2000c101120 */
[----:B------:R-:W-:Y:S05]  /*b460*/  @P1 BRA `(.L_x_71) ;  /* 0x0000000000041947 */ /* 0x000fea0003800000 */
[----:B------:R0:W5:Y:S02]  /*b470*/  LDG.E.U8 R22, desc[UR32][R30.64+0x19] ;  /* 0x000019201e167981 */ /* 0x000164000c1e1100 */
.L_x_71:
[----:B------:R-:W-:Y:S05]  /*b480*/  BSYNC B1 ;  /* 0x0000000000017941 */ /* 0x000fea0003800000 */
.L_x_70:
[----:B-----5:R-:W-:Y:S01]  /*b490*/  LOP3.LUT R22, R22, 0xff, RZ, 0xc0, !PT ;  /* 0x000000ff16167812 */ /* 0x020fe200078ec0ff */
[----:B------:R-:W-:Y:S01]  /*b4a0*/  BSSY B1, `(.L_x_72) ;  /* 0x000000c000017945 */ /* 0x000fe20003800000 */
[----:B------:R-:W-:Y:S02]  /*b4b0*/  ISETP.GE.AND P0, PT, R35, 0x21, PT ;  /* 0x000000212300780c */ /* 0x000fe40003f06270 */
[----:B------:R-:W-:Y:S02]  /*b4c0*/  F2FP.F16.E4M3.UNPACK_B R22, R22 ;  /* 0x00000016ff16723e */ /* 0x000fe400020006ff */
[----:B------:R-:W-:-:S03]  /*b4d0*/  ISETP.LT.OR P2, PT, R34, 0x1, !P0 ;  /* 0x000000012200780c */ /* 0x000fc60004741670 */
        /* <DEDUP_REMOVED lines=8> */
.L_x_73:
[----:B------:R-:W-:Y:S05]  /*b560*/  BSYNC B1 ;  /* 0x0000000000017941 */ /* 0x000fea0003800000 */
.L_x_72:
        /* <DEDUP_REMOVED lines=13> */
.L_x_75:
[----:B------:R-:W-:Y:S05]  /*b640*/  BSYNC B1 ;  /* 0x0000000000017941 */ /* 0x000fea0003800000 */
.L_x_74:
        /* <DEDUP_REMOVED lines=12> */
.L_x_77:
[----:B------:R-:W-:Y:S05]  /*b710*/  BSYNC B1 ;  /* 0x0000000000017941 */ /* 0x000fea0003800000 */
.L_x_76:
        /* <DEDUP_REMOVED lines=12> */
.L_x_79:
[----:B------:R-:W-:Y:S05]  /*b7e0*/  BSYNC B1 ;  /* 0x0000000000017941 */ /* 0x000fea0003800000 */
.L_x_78:
        /* <DEDUP_REMOVED lines=13> */
.L_x_81:
[----:B------:R-:W-:Y:S05]  /*b8c0*/  BSYNC B1 ;  /* 0x0000000000017941 */ /* 0x000fea0003800000 */
.L_x_80:
        /* <DEDUP_REMOVED lines=13> */
.L_x_83:
[----:B------:R-:W-:Y:S05]  /*b9a0*/  BSYNC B1 ;  /* 0x0000000000017941 */ /* 0x000fea0003800000 */
.L_x_82:
        /* <DEDUP_REMOVED lines=12> */
.L_x_85:
[----:B------:R-:W-:Y:S05]  /*ba70*/  BSYNC B1 ;  /* 0x0000000000017941 */ /* 0x000fea0003800000 */
.L_x_84:
        /* <DEDUP_REMOVED lines=12> */
.L_x_87:
[----:B------:R-:W-:Y:S05]  /*bb40*/  BSYNC B1 ;  /* 0x0000000000017941 */ /* 0x000fea0003800000 */
.L_x_86:
        /* <DEDUP_REMOVED lines=13> */
.L_x_89:
[----:B------:R-:W-:Y:S05]  /*bc20*/  BSYNC B1 ;  /* 0x0000000000017941 */ /* 0x000fea0003800000 */
.L_x_88:
        /* <DEDUP_REMOVED lines=13> */
.L_x_91:
[----:B------:R-:W-:Y:S05]  /*bd00*/  BSYNC B1 ;  /* 0x0000000000017941 */ /* 0x000fea0003800000 */
.L_x_90:
        /* <DEDUP_REMOVED lines=12> */
.L_x_93:
[----:B------:R-:W-:Y:S05]  /*bdd0*/  BSYNC B1 ;  /* 0x0000000000017941 */ /* 0x000fea0003800000 */
.L_x_92:
        /* <DEDUP_REMOVED lines=12> */
.L_x_95:
[----:B------:R-:W-:Y:S05]  /*bea0*/  BSYNC B1 ;  /* 0x0000000000017941 */ /* 0x000fea0003800000 */
.L_x_94:
        /* <DEDUP_REMOVED lines=13> */
.L_x_97:
[----:B------:R-:W-:Y:S05]  /*bf80*/  BSYNC B1 ;  /* 0x0000000000017941 */ /* 0x000fea0003800000 */
.L_x_96:
        /* <DEDUP_REMOVED lines=13> */
.L_x_99:
[----:B------:R-:W-:Y:S05]  /*c060*/  BSYNC B1 ;  /* 0x0000000000017941 */ /* 0x000fea0003800000 */
.L_x_98:
        /* <DEDUP_REMOVED lines=12> */
.L_x_101:
[----:B------:R-:W-:Y:S05]  /*c130*/  BSYNC B1 ;  /* 0x0000000000017941 */ /* 0x000fea0003800000 */
.L_x_100:
        /* <DEDUP_REMOVED lines=12> */
.L_x_103:
[----:B------:R-:W-:Y:S05]  /*c200*/  BSYNC B1 ;  /* 0x0000000000017941 */ /* 0x000fea0003800000 */
.L_x_102:
        /* <DEDUP_REMOVED lines=13> */
.L_x_105:
[----:B------:R-:W-:Y:S05]  /*c2e0*/  BSYNC B1 ;  /* 0x0000000000017941 */ /* 0x000fea0003800000 */
.L_x_104:
        /* <DEDUP_REMOVED lines=13> */
.L_x_107:
[----:B------:R-:W-:Y:S05]  /*c3c0*/  BSYNC B1 ;  /* 0x0000000000017941 */ /* 0x000fea0003800000 */
.L_x_106:
        /* <DEDUP_REMOVED lines=12> */
.L_x_109:
[----:B------:R-:W-:Y:S05]  /*c490*/  BSYNC B1 ;  /* 0x0000000000017941 */ /* 0x000fea0003800000 */
.L_x_108:
        /* <DEDUP_REMOVED lines=12> */
.L_x_111:
[----:B------:R-:W-:Y:S05]  /*c560*/  BSYNC B1 ;  /* 0x0000000000017941 */ /* 0x000fea0003800000 */
.L_x_110:
[----:B-----5:R-:W-:Y:S01]  /*c570*/  LOP3.LUT R2, R2, 0xff, RZ, 0xc0, !PT ;  /* 0x000000ff02027812 */ /* 0x020fe200078ec0ff */
[----:B------:R-:W-:Y:S01]  /*c580*/  BSSY B1, `(.L_x_112) ;  /* 0x000000c000017945 */ /* 0x000fe20003800000 */
[----:B------:R-:W-:Y:S02]  /*c590*/  ISETP.GE.AND P0, PT, R35, 0x49, PT ;  /* 0x000000492300780c */ /* 0x000fe40003f06270 */
[----:B------:R-:W-:Y:S02]  /*c5a0*/  F2FP.F16.E4M3.UNPACK_B R2, R2 ;  /* 0x00000002ff02723e */ /* 0x000fe400020006ff */
[----:B------:R-:W-:-:S03]  /*c5b0*/  ISETP.LT.OR P2, PT, R34, 0x1, !P0 ;  /* 0x000000012200780c */ /* 0x000fc60004741670 */
[----:B------:R-:W-:-:S05]  /*c5c0*/  HADD2.F32 R2, -RZ, R2.H0_H0 ;  /* 0x20000002ff027230 */ /* 0x000fca0000004100 */
[----:B0-----:R-:W-:-:S04]  /*c5d0*/  FMUL R3, R2, UR17 ;  /* 0x0000001102037c20 */ /* 0x001fc80008400000 */
[----:B------:R-:W-:Y:S01]  /*c5e0*/  FFMA R3, R0, UR18, R3 ;  /* 0x0000001200037c23 */ /* 0x000fe20008000003 */
[----:B------:R-:W-:-:S04]  /*c5f0*/  PRMT R0, RZ, 0x7610, R0 ;  /* 0x00007610ff007816 */ /* 0x000fc80000000000 */
[----:B------:R-:W-:-:S05]  /*c600*/  F2FP.SATFINITE.E4M3.F32.PACK_AB_MERGE_C R3, RZ, R3, RZ ;  /* 0x00000003ff03723e */ /* 0x000fca00048070ff */
[----:B------:R0:W-:Y:S01]  /*c610*/  @!P1 STG.E.U8 desc[UR32][R26.64+0x41], R3 ;  /* 0x000041031a009986 */ /* 0x0001e2000c101120 */
[----:B------:R-:W-:Y:S05]  /*c620*/  @P2 BRA `(.L_x_113) ;  /* 0x0000000000042947 */ /* 0x000fea0003800000 */
[----:B------:R0:W5:Y:S02]  /*c630*/  LDG.E.U8 R0, desc[UR32][R28.64+0x48] ;  /* 0x000048201c007981 */ /* 0x000164000c1e1100 */
.L_x_113:
[----:B------:R-:W-:Y:S05]  /*c640*/  BSYNC B1 ;  /* 0x0000000000017941 */ /* 0x000fea0003800000 */
.L_x_112:
[----:B------:R-:W2:Y:S01]  /*c650*/  LDL.LU R2, [R1] ;  /* 0x0000000001027983 */ /* 0x000ea20000300800 */
[----:B-----5:R-:W-:Y:S01]  /*c660*/  LOP3.LUT R0, R0, 0xff, RZ, 0xc0, !PT ;  /* 0x000000ff00007812 */ /* 0x020fe200078ec0ff */
[----:B------:R-:W-:Y:S01]  /*c670*/  BSSY B1, `(.L_x_114) ;  /* 0x000000c000017945 */ /* 0x000fe20003800000 */
[----:B------:R-:W-:Y:S02]  /*c680*/  ISETP.GE.AND P1, PT, R35, 0x4a, PT ;  /* 0x0000004a2300780c */ /* 0x000fe40003f26270 */
[----:B------:R-:W-:Y:S02]  /*c690*/  F2FP.F16.E4M3.UNPACK_B R0, R0 ;  /* 0x00000000ff00723e */ /* 0x000fe400020006ff */
[----:B------:R-:W-:-:S03]  /*c6a0*/  ISETP.LT.OR P3, PT, R34, 0x1, !P1 ;  /* 0x000000012200780c */ /* 0x000fc60004f61670 */
[----:B------:R-:W-:-:S05]  /*c6b0*/  HADD2.F32 R0, -RZ, R0.H0_H0 ;  /* 0x20000000ff007230 */ /* 0x000fca0000004100 */
[----:B------:R-:W-:-:S04]  /*c6c0*/  FMUL R0, R0, UR17 ;  /* 0x0000001100007c20 */ /* 0x000fc80008400000 */
[----:B--2---:R-:W-:-:S05]  /*c6d0*/  FFMA R0, R2, UR18, R0 ;  /* 0x0000001202007c23 */ /* 0x004fca0008000000 */
[----:B0-----:R-:W-:Y:S02]  /*c6e0*/  F2FP.SATFINITE.E4M3.F32.PACK_AB_MERGE_C R3, RZ, R0, RZ ;  /* 0x00000000ff03723e */ /* 0x001fe400048070ff */
[----:B------:R-:W-:-:S03]  /*c6f0*/  PRMT R0, RZ, 0x7610, R0 ;  /* 0x00007610ff007816 */ /* 0x000fc60000000000 */
[----:B------:R0:W-:Y:S01]  /*c700*/  @!P2 STG.E.U8 desc[UR32][R24.64+0x48], R3 ;  /* 0x000048031800a986 */ /* 0x0001e2000c101120 */
[----:B------:R-:W-:Y:S05]  /*c710*/  @P3 BRA `(.L_x_115) ;  /* 0x0000000000043947 */ /* 0x000fea0003800000 */
[----:B------:R2:W5:Y:S02]  /*c720*/  LDG.E.U8 R0, desc[UR32][R28.64+0x49] ;  /* 0x000049201c007981 */ /* 0x000564000c1e1100 */
.L_x_115:
[----:B------:R-:W-:Y:S05]  /*c730*/  BSYNC B1 ;  /* 0x0000000000017941 */ /* 0x000fea0003800000 */
.L_x_114:
[----:B------:R-:W3:Y:S01]  /*c740*/  LDL.LU R2, [R1+0x4] ;  /* 0x0000040001027983 */ /* 0x000ee20000300800 */
[----:B-----5:R-:W-:Y:S01]  /*c750*/  LOP3.LUT R0, R0, 0xff, RZ, 0xc0, !PT ;  /* 0x000000ff00007812 */ /* 0x020fe200078ec0ff */
[----:B------:R-:W-:Y:S01]  /*c760*/  BSSY B1, `(.L_x_116) ;  /* 0x000000b000017945 */ /* 0x000fe20003800000 */
[----:B------:R-:W-:Y:S02]  /*c770*/  ISETP.LT.OR P0, PT, R34, 0x9, !P0 ;  /* 0x000000092200780c */ /* 0x000fe40004701670 */
[----:B------:R-:W-:-:S05]  /*c780*/  F2FP.F16.E4M3.UNPACK_B R0, R0 ;  /* 0x00000000ff00723e */ /* 0x000fca00020006ff */
[----:B------:R-:W-:-:S05]  /*c790*/  HADD2.F32 R0, -RZ, R0.H0_H0 ;  /* 0x20000000ff007230 */ /* 0x000fca0000004100 */
[----:B------:R-:W-:-:S04]  /*c7a0*/  FMUL R0, R0, UR17 ;  /* 0x0000001100007c20 */ /* 0x000fc80008400000 */
[----:B---3--:R-:W-:-:S05]  /*c7b0*/  FFMA R0, R2, UR18, R0 ;  /* 0x0000001202007c23 */ /* 0x008fca0008000000 */
[----:B0-----:R-:W-:Y:S02]  /*c7c0*/  F2FP.SATFINITE.E4M3.F32.PACK_AB_MERGE_C R3, RZ, R0, RZ ;  /* 0x00000000ff03723e */ /* 0x001fe400048070ff */
[----:B------:R-:W-:-:S03]  /*c7d0*/  PRMT R0, RZ, 0x7610, R0 ;  /* 0x00007610ff007816 */ /* 0x000fc60000000000 */
[----:B------:R0:W-:Y:S01]  /*c7e0*/  @!P3 STG.E.U8 desc[UR32][R24.64+0x49], R3 ;  /* 0x000049031800b986 */ /* 0x0001e2000c101120 */
[----:B------:R-:W-:Y:S05]  /*c7f0*/  @P0 BRA `(.L_x_117) ;  /* 0x0000000000040947 */ /* 0x000fea0003800000 */
[----:B------:R3:W5:Y:S02]  /*c800*/  LDG.E.U8 R0, desc[UR32][R30.64+0x48] ;  /* 0x000048201e007981 */ /* 0x000764000c1e1100 */
.L_x_117:
[----:B------:R-:W-:Y:S05]  /*c810*/  BSYNC B1 ;  /* 0x0000000000017941 */ /* 0x000fea0003800000 */
.L_x_116:
[----:B------:R-:W2:Y:S01]  /*c820*/  LDL.LU R2, [R1+0x8] ;  /* 0x0000080001027983 */ /* 0x000ea20000300800 */
[----:B-----5:R-:W-:Y:S01]  /*c830*/  LOP3.LUT R0, R0, 0xff, RZ, 0xc0, !PT ;  /* 0x000000ff00007812 */ /* 0x020fe200078ec0ff */
[----:B------:R-:W-:Y:S01]  /*c840*/  BSSY B1, `(.L_x_118) ;  /* 0x000000b000017945 */ /* 0x000fe20003800000 */
[----:B------:R-:W-:Y:S02]  /*c850*/  ISETP.LT.OR P1, PT, R34, 0x9, !P1 ;  /* 0x000000092200780c */ /* 0x000fe40004f21670 */
[----:B------:R-:W-:-:S05]  /*c860*/  F2FP.F16.E4M3.UNPACK_B R0, R0 ;  /* 0x00000000ff00723e */ /* 0x000fca00020006ff */
        /* <DEDUP_REMOVED lines=8> */
.L_x_119:
[----:B------:R-:W-:Y:S05]  /*c8f0*/  BSYNC B1 ;  /* 0x0000000000017941 */ /* 0x000fea0003800000 */
.L_x_118:
[----:B------:R-:W3:Y:S01]  /*c900*/  LDL.LU R2, [R1+0xc] ;  /* 0x00000c0001027983 */ /* 0x000ee20000300800 */
[----:B-----5:R-:W-:Y:S01]  /*c910*/  LOP3.LUT R0, R0, 0xff, RZ, 0xc0, !PT ;  /* 0x000000ff00007812 */ /* 0x020fe200078ec0ff */
[----:B------:R-:W-:Y:S01]  /*c920*/  BSSY B1, `(.L_x_120) ;  /* 0x000000c000017945 */ /* 0x000fe20003800000 */
[----:B------:R-:W-:Y:S02]  /*c930*/  ISETP.GE.AND P0, PT, R35, 0x51, PT ;  /* 0x000000512300780c */ /* 0x000fe40003f06270 */
[----:B------:R-:W-:Y:S02]  /*c940*/  F2FP.F16.E4M3.UNPACK_B R0, R0 ;  /* 0x00000000ff00723e */ /* 0x000fe400020006ff */
[----:B------:R-:W-:-:S03]  /*c950*/  ISETP.LT.OR P2, PT, R34, 0x1, !P0 ;  /* 0x000000012200780c */ /* 0x000fc60004741670 */
        /* <DEDUP_REMOVED lines=8> */
.L_x_121:
[----:B------:R-:W-:Y:S05]  /*c9e0*/  BSYNC B1 ;  /* 0x0000000000017941 */ /* 0x000fea0003800000 */
.L_x_120:
[----:B------:R-:W2:Y:S01]  /*c9f0*/  LDL.LU R2, [R1+0x10] ;  /* 0x0000100001027983 */ /* 0x000ea20000300800 */
        /* <DEDUP_REMOVED lines=13> */
.L_x_123:
[----:B------:R-:W-:Y:S05]  /*cad0*/  BSYNC B1 ;  /* 0x0000000000017941 */ /* 0x000fea0003800000 */
.L_x_122:
        /* <DEDUP_REMOVED lines=13> */
.L_x_125:
[----:B------:R-:W-:Y:S05]  /*cbb0*/  BSYNC B1 ;  /* 0x0000000000017941 */ /* 0x000fea0003800000 */
.L_x_124:
        /* <DEDUP_REMOVED lines=13> */
.L_x_127:
[----:B------:R-:W-:Y:S05]  /*cc90*/  BSYNC B1 ;  /* 0x0000000000017941 */ /* 0x000fea0003800000 */
.L_x_126:
        /* <DEDUP_REMOVED lines=14> */
.L_x_129:
[----:B------:R-:W-:Y:S05]  /*cd80*/  BSYNC B1 ;  /* 0x0000000000017941 */ /* 0x000fea0003800000 */
.L_x_128:
        /* <DEDUP_REMOVED lines=14> */
.L_x_131:
[----:B------:R-:W-:Y:S05]  /*ce70*/  BSYNC B1 ;  /* 0x0000000000017941 */ /* 0x000fea0003800000 */
.L_x_130:
        /* <DEDUP_REMOVED lines=13> */
.L_x_133:
[----:B------:R-:W-:Y:S05]  /*cf50*/  BSYNC B1 ;  /* 0x0000000000017941 */ /* 0x000fea0003800000 */
.L_x_132:
        /* <DEDUP_REMOVED lines=13> */
.L_x_135:
[----:B------:R-:W-:Y:S05]  /*d030*/  BSYNC B1 ;  /* 0x0000000000017941 */ /* 0x000fea0003800000 */
.L_x_134:
        /* <DEDUP_REMOVED lines=14> */
.L_x_137:
[----:B------:R-:W-:Y:S05]  /*d120*/  BSYNC B1 ;  /* 0x0000000000017941 */ /* 0x000fea0003800000 */
.L_x_136:
        /* <DEDUP_REMOVED lines=14> */
.L_x_139:
[----:B------:R-:W-:Y:S05]  /*d210*/  BSYNC B1 ;  /* 0x0000000000017941 */ /* 0x000fea0003800000 */
.L_x_138:
        /* <DEDUP_REMOVED lines=13> */
.L_x_141:
[----:B------:R-:W-:Y:S05]  /*d2f0*/  BSYNC B1 ;  /* 0x0000000000017941 */ /* 0x000fea0003800000 */
.L_x_140:
        /* <DEDUP_REMOVED lines=13> */
.L_x_143:
[----:B------:R-:W-:Y:S05]  /*d3d0*/  BSYNC B1 ;  /* 0x0000000000017941 */ /* 0x000fea0003800000 */
.L_x_142:
        /* <DEDUP_REMOVED lines=14> */
.L_x_145:
[----:B------:R-:W-:Y:S05]  /*d4c0*/  BSYNC B1 ;  /* 0x0000000000017941 */ /* 0x000fea0003800000 */
.L_x_144:
        /* <DEDUP_REMOVED lines=14> */
.L_x_147:
[----:B------:R-:W-:Y:S05]  /*d5b0*/  BSYNC B1 ;  /* 0x0000000000017941 */ /* 0x000fea0003800000 */
.L_x_146:
        /* <DEDUP_REMOVED lines=13> */
.L_x_149:
[----:B------:R-:W-:Y:S05]  /*d690*/  BSYNC B1 ;  /* 0x0000000000017941 */ /* 0x000fea0003800000 */
.L_x_148:
        /* <DEDUP_REMOVED lines=13> */
.L_x_151:
[----:B------:R-:W-:Y:S05]  /*d770*/  BSYNC B1 ;  /* 0x0000000000017941 */ /* 0x000fea0003800000 */
.L_x_150:
        /* <DEDUP_REMOVED lines=14> */
.L_x_153:
[----:B------:R-:W-:Y:S05]  /*d860*/  BSYNC B1 ;  /* 0x0000000000017941 */ /* 0x000fea0003800000 */
.L_x_152:
        /* <DEDUP_REMOVED lines=14> */
.L_x_155:
[----:B------:R-:W-:Y:S05]  /*d950*/  BSYNC B1 ;  /* 0x0000000000017941 */ /* 0x000fea0003800000 */
.L_x_154:
        /* <DEDUP_REMOVED lines=13> */
.L_x_157:
[----:B------:R-:W-:Y:S05]  /*da30*/  BSYNC B1 ;  /* 0x0000000000017941 */ /* 0x000fea0003800000 */
.L_x_156:
        /* <DEDUP_REMOVED lines=13> */
.L_x_159:
[----:B------:R-:W-:Y:S05]  /*db10*/  BSYNC B1 ;  /* 0x0000000000017941 */ /* 0x000fea0003800000 */
.L_x_158:
        /* <DEDUP_REMOVED lines=14> */
.L_x_161:
[----:B------:R-:W-:Y:S05]  /*dc00*/  BSYNC B1 ;  /* 0x0000000000017941 */ /* 0x000fea0003800000 */
.L_x_160:
        /* <DEDUP_REMOVED lines=14> */
.L_x_163:
[----:B------:R-:W-:Y:S05]  /*dcf0*/  BSYNC B1 ;  /* 0x0000000000017941 */ /* 0x000fea0003800000 */
.L_x_162:
        /* <DEDUP_REMOVED lines=13> */
.L_x_165:
[----:B------:R-:W-:Y:S05]  /*ddd0*/  BSYNC B1 ;  /* 0x0000000000017941 */ /* 0x000fea0003800000 */
.L_x_164:
        /* <DEDUP_REMOVED lines=13> */
.L_x_167:
[----:B------:R-:W-:Y:S05]  /*deb0*/  BSYNC B1 ;  /* 0x0000000000017941 */ /* 0x000fea0003800000 */
.L_x_166:
        /* <DEDUP_REMOVED lines=14> */
.L_x_169:
[----:B------:R-:W-:Y:S05]  /*dfa0*/  BSYNC B1 ;  /* 0x0000000000017941 */ /* 0x000fea0003800000 */
.L_x_168:
        /* <DEDUP_REMOVED lines=14> */
.L_x_171:
[----:B------:R-:W-:Y:S05]  /*e090*/  BSYNC B1 ;  /* 0x0000000000017941 */ /* 0x000fea0003800000 */
.L_x_170:
        /* <DEDUP_REMOVED lines=13> */
.L_x_173:
[----:B------:R-:W-:Y:S05]  /*e170*/  BSYNC B1 ;  /* 0x0000000000017941 */ /* 0x000fea0003800000 */
.L_x_172:
        /* <DEDUP_REMOVED lines=13> */
.L_x_175:
[----:B------:R-:W-:Y:S05]  /*e250*/  BSYNC B1 ;  /* 0x0000000000017941 */ /* 0x000fea0003800000 */
.L_x_174:
        /* <DEDUP_REMOVED lines=14> */
.L_x_177:
[----:B------:R-:W-:Y:S05]  /*e340*/  BSYNC B1 ;  /* 0x0000000000017941 */ /* 0x000fea0003800000 */
.L_x_176:
        /* <DEDUP_REMOVED lines=14> */
.L_x_179:
[----:B------:R-:W-:Y:S05]  /*e430*/  BSYNC B1 ;  /* 0x0000000000017941 */ /* 0x000fea0003800000 */
.L_x_178:
        /* <DEDUP_REMOVED lines=13> */
.L_x_181:
[----:B------:R-:W-:Y:S05]  /*e510*/  BSYNC B1 ;  /* 0x0000000000017941 */ /* 0x000fea0003800000 */
.L_x_180:
        /* <DEDUP_REMOVED lines=13> */
.L_x_183:
[----:B------:R-:W-:Y:S05]  /*e5f0*/  BSYNC B1 ;  /* 0x0000000000017941 */ /* 0x000fea0003800000 */
.L_x_182:
        /* <DEDUP_REMOVED lines=14> */
.L_x_185:
[----:B------:R-:W-:Y:S05]  /*e6e0*/  BSYNC B1 ;  /* 0x0000000000017941 */ /* 0x000fea0003800000 */
.L_x_184:
        /* <DEDUP_REMOVED lines=14> */
.L_x_187:
[----:B------:R-:W-:Y:S05]  /*e7d0*/  BSYNC B1 ;  /* 0x0000000000017941 */ /* 0x000fea0003800000 */
.L_x_186:
        /* <DEDUP_REMOVED lines=13> */
.L_x_189:
[----:B------:R-:W-:Y:S05]  /*e8b0*/  BSYNC B1 ;  /* 0x0000000000017941 */ /* 0x000fea0003800000 */
.L_x_188:
        /* <DEDUP_REMOVED lines=13> */
.L_x_191:
[----:B------:R-:W-:Y:S05]  /*e990*/  BSYNC B1 ;  /* 0x0000000000017941 */ /* 0x000fea0003800000 */
.L_x_190:
        /* <DEDUP_REMOVED lines=14> */
.L_x_193:
[----:B------:R-:W-:Y:S05]  /*ea80*/  BSYNC B1 ;  /* 0x0000000000017941 */ /* 0x000fea0003800000 */
.L_x_192:
        /* <DEDUP_REMOVED lines=14> */
.L_x_195:
[----:B------:R-:W-:Y:S05]  /*eb70*/  BSYNC B1 ;  /* 0x0000000000017941 */ /* 0x000fea0003800000 */
.L_x_194:
        /* <DEDUP_REMOVED lines=13> */
.L_x_197:
[----:B------:R-:W-:Y:S05]  /*ec50*/  BSYNC B1 ;  /* 0x0000000000017941 */ /* 0x000fea0003800000 */
.L_x_196:
        /* <DEDUP_REMOVED lines=13> */
.L_x_199:
[----:B------:R-:W-:Y:S05]  /*ed30*/  BSYNC B1 ;  /* 0x0000000000017941 */ /* 0x000fea0003800000 */
.L_x_198:
        /* <DEDUP_REMOVED lines=14> */
.L_x_201:
[----:B------:R-:W-:Y:S05]  /*ee20*/  BSYNC B1 ;  /* 0x0000000000017941 */ /* 0x000fea0003800000 */
.L_x_200:
        /* <DEDUP_REMOVED lines=14> */
.L_x_203:
[----:B------:R-:W-:Y:S05]  /*ef10*/  BSYNC B1 ;  /* 0x0000000000017941 */ /* 0x000fea0003800000 */
.L_x_202:
        /* <DEDUP_REMOVED lines=13> */
.L_x_205:
[----:B------:R-:W-:Y:S05]  /*eff0*/  BSYNC B1 ;  /* 0x0000000000017941 */ /* 0x000fea0003800000 */
.L_x_204:
        /* <DEDUP_REMOVED lines=13> */
.L_x_207:
[----:B------:R-:W-:Y:S05]  /*f0d0*/  BSYNC B1 ;  /* 0x0000000000017941 */ /* 0x000fea0003800000 */
.L_x_206:
        /* <DEDUP_REMOVED lines=14> */
.L_x_209:
[----:B------:R-:W-:Y:S05]  /*f1c0*/  BSYNC B1 ;  /* 0x0000000000017941 */ /* 0x000fea0003800000 */
.L_x_208:
        /* <DEDUP_REMOVED lines=14> */
.L_x_211:
[----:B------:R-:W-:Y:S05]  /*f2b0*/  BSYNC B1 ;  /* 0x0000000000017941 */ /* 0x000fea0003800000 */
.L_x_210:
        /* <DEDUP_REMOVED lines=13> */
.L_x_213:
[----:B------:R-:W-:Y:S05]  /*f390*/  BSYNC B1 ;  /* 0x0000000000017941 */ /* 0x000fea0003800000 */
.L_x_212:
        /* <DEDUP_REMOVED lines=13> */
.L_x_215:
[----:B------:R-:W-:Y:S05]  /*f470*/  BSYNC B1 ;  /* 0x0000000000017941 */ /* 0x000fea0003800000 */
.L_x_214:
        /* <DEDUP_REMOVED lines=14> */
.L_x_217:
[----:B------:R-:W-:Y:S05]  /*f560*/  BSYNC B1 ;  /* 0x0000000000017941 */ /* 0x000fea0003800000 */
.L_x_216:
        /* <DEDUP_REMOVED lines=14> */
.L_x_219:
[----:B------:R-:W-:Y:S05]  /*f650*/  BSYNC B1 ;  /* 0x0000000000017941 */ /* 0x000fea0003800000 */
.L_x_218:
        /* <DEDUP_REMOVED lines=13> */
.L_x_221:
[----:B------:R-:W-:Y:S05]  /*f730*/  BSYNC B1 ;  /* 0x0000000000017941 */ /* 0x000fea0003800000 */
.L_x_220:
        /* <DEDUP_REMOVED lines=13> */
.L_x_223:
[----:B------:R-:W-:Y:S05]  /*f810*/  BSYNC B1 ;  /* 0x0000000000017941 */ /* 0x000fea0003800000 */
.L_x_222:
        /* <DEDUP_REMOVED lines=14> */
.L_x_225:
[----:B------:R-:W-:Y:S05]  /*f900*/  BSYNC B1 ;  /* 0x0000000000017941 */ /* 0x000fea0003800000 */
.L_x_224:
        /* <DEDUP_REMOVED lines=14> */
.L_x_227:
[----:B------:R-:W-:Y:S05]  /*f9f0*/  BSYNC B1 ;  /* 0x0000000000017941 */ /* 0x000fea0003800000 */
.L_x_226:
        /* <DEDUP_REMOVED lines=13> */
.L_x_229:
[----:B------:R-:W-:Y:S05]  /*fad0*/  BSYNC B1 ;  /* 0x0000000000017941 */ /* 0x000fea0003800000 */
.L_x_228:
        /* <DEDUP_REMOVED lines=13> */
.L_x_231:
[----:B------:R-:W-:Y:S05]  /*fbb0*/  BSYNC B1 ;  /* 0x0000000000017941 */ /* 0x000fea0003800000 */
.L_x_230:
        /* <DEDUP_REMOVED lines=14> */
.L_x_233:
[----:B------:R-:W-:Y:S05]  /*fca0*/  BSYNC B1 ;  /* 0x0000000000017941 */ /* 0x000fea0003800000 */
.L_x_232:
        /* <DEDUP_REMOVED lines=14> */
.L_x_235:
[----:B------:R-:W-:Y:S05]  /*fd90*/  BSYNC B1 ;  /* 0x0000000000017941 */ /* 0x000fea0003800000 */
.L_x_234:
        /* <DEDUP_REMOVED lines=13> */
.L_x_237:
[----:B------:R-:W-:Y:S05]  /*fe70*/  BSYNC B1 ;  /* 0x0000000000017941 */ /* 0x000fea0003800000 */
.L_x_236:
        /* <DEDUP_REMOVED lines=13> */
.L_x_239:
[----:B------:R-:W-:Y:S05]  /*ff50*/  BSYNC B1 ;  /* 0x0000000000017941 */ /* 0x000fea0003800000 */
.L_x_238:
        /* <DEDUP_REMOVED lines=14> */
.L_x_241:
[----:B------:R-:W-:Y:S05]  /*10040*/  BSYNC B1 ;  /* 0x0000000000017941 */ /* 0x000fea0003800000 */
.L_x_240:
        /* <DEDUP_REMOVED lines=14> */
.L_x_243:
[----:B------:R-:W-:Y:S05]  /*10130*/  BSYNC B1 ;  /* 0x0000000000017941 */ /* 0x000fea0003800000 */
.L_x_242:
        /* <DEDUP_REMOVED lines=13> */
.L_x_245:
[----:B------:R-:W-:Y:S05]  /*10210*/  BSYNC B1 ;  /* 0x0000000000017941 */ /* 0x000fea0003800000 */
.L_x_244:
        /* <DEDUP_REMOVED lines=13> */
.L_x_247:
[----:B------:R-:W-:Y:S05]  /*102f0*/  BSYNC B1 ;  /* 0x0000000000017941 */ /* 0x000fea0003800000 */
.L_x_246:
        /* <DEDUP_REMOVED lines=14> */
.L_x_249:
[----:B------:R-:W-:Y:S05]  /*103e0*/  BSYNC B1 ;  /* 0x0000000000017941 */ /* 0x000fea0003800000 */
.L_x_248:
        /* <DEDUP_REMOVED lines=14> */
.L_x_251:
[----:B------:R-:W-:Y:S05]  /*104d0*/  BSYNC B1 ;  /* 0x0000000000017941 */ /* 0x000fea0003800000 */
.L_x_250:
        /* <DEDUP_REMOVED lines=13> */
.L_x_253:
[----:B------:R-:W-:Y:S05]  /*105b0*/  BSYNC B1 ;  /* 0x0000000000017941 */ /* 0x000fea0003800000 */
.L_x_252:
        /* <DEDUP_REMOVED lines=13> */
.L_x_255:
[----:B------:R-:W-:Y:S05]  /*10690*/  BSYNC B1 ;  /* 0x0000000000017941 */ /* 0x000fea0003800000 */
.L_x_254:
        /* <DEDUP_REMOVED lines=14> */
.L_x_257:
[----:B------:R-:W-:Y:S05]  /*10780*/  BSYNC B1 ;  /* 0x0000000000017941 */ /* 0x000fea0003800000 */
.L_x_256:
        /* <DEDUP_REMOVED lines=14> */
.L_x_259:
[----:B------:R-:W-:Y:S05]  /*10870*/  BSYNC B1 ;  /* 0x0000000000017941 */ /* 0x000fea0003800000 */
.L_x_258:
        /* <DEDUP_REMOVED lines=13> */
.L_x_261:
[----:B------:R-:W-:Y:S05]  /*10950*/  BSYNC B1 ;  /* 0x0000000000017941 */ /* 0x000fea0003800000 */
.L_x_260:
        /* <DEDUP_REMOVED lines=13> */
.L_x_263:
[----:B------:R-:W-:Y:S05]  /*10a30*/  BSYNC B1 ;  /* 0x0000000000017941 */ /* 0x000fea0003800000 */
.L_x_262:
        /* <DEDUP_REMOVED lines=14> */
.L_x_265:
[----:B------:R-:W-:Y:S05]  /*10b20*/  BSYNC B1 ;  /* 0x0000000000017941 */ /* 0x000fea0003800000 */
.L_x_264:
        /* <DEDUP_REMOVED lines=14> */
.L_x_267:
[----:B------:R-:W-:Y:S05]  /*10c10*/  BSYNC B1 ;  /* 0x0000000000017941 */ /* 0x000fea0003800000 */
.L_x_266:
        /* <DEDUP_REMOVED lines=13> */
.L_x_269:
[----:B------:R-:W-:Y:S05]  /*10cf0*/  BSYNC B1 ;  /* 0x0000000000017941 */ /* 0x000fea0003800000 */
.L_x_268:
        /* <DEDUP_REMOVED lines=13> */
.L_x_271:
[----:B------:R-:W-:Y:S05]  /*10dd0*/  BSYNC B1 ;  /* 0x0000000000017941 */ /* 0x000fea0003800000 */
.L_x_270:
        /* <DEDUP_REMOVED lines=14> */
.L_x_273:
[----:B------:R-:W-:Y:S05]  /*10ec0*/  BSYNC B1 ;  /* 0x0000000000017941 */ /* 0x000fea0003800000 */
.L_x_272:
        /* <DEDUP_REMOVED lines=14> */
.L_x_275:
[----:B------:R-:W-:Y:S05]  /*10fb0*/  BSYNC B1 ;  /* 0x0000000000017941 */ /* 0x000fea0003800000 */
.L_x_274:
        /* <DEDUP_REMOVED lines=13> */
.L_x_277:
[----:B------:R-:W-:Y:S05]  /*11090*/  BSYNC B1 ;  /* 0x0000000000017941 */ /* 0x000fea0003800000 */
.L_x_276:
        /* <DEDUP_REMOVED lines=13> */
.L_x_279:
[----:B------:R-:W-:Y:S05]  /*11170*/  BSYNC B1 ;  /* 0x0000000000017941 */ /* 0x000fea0003800000 */
.L_x_278:
        /* <DEDUP_REMOVED lines=14> */
.L_x_281:
[----:B------:R-:W-:Y:S05]  /*11260*/  BSYNC B1 ;  /* 0x0000000000017941 */ /* 0x000fea0003800000 */
.L_x_280:
        /* <DEDUP_REMOVED lines=14> */
.L_x_283:
[----:B------:R-:W-:Y:S05]  /*11350*/  BSYNC B1 ;  /* 0x0000000000017941 */ /* 0x000fea0003800000 */
.L_x_282:
        /* <DEDUP_REMOVED lines=13> */
.L_x_285:
[----:B------:R-:W-:Y:S05]  /*11430*/  BSYNC B1 ;  /* 0x0000000000017941 */ /* 0x000fea0003800000 */
.L_x_284:
        /* <DEDUP_REMOVED lines=13> */
.L_x_287:
[----:B------:R-:W-:Y:S05]  /*11510*/  BSYNC B1 ;  /* 0x0000000000017941 */ /* 0x000fea0003800000 */
.L_x_286:
        /* <DEDUP_REMOVED lines=14> */
.L_x_289:
[----:B------:R-:W-:Y:S05]  /*11600*/  BSYNC B1 ;  /* 0x0000000000017941 */ /* 0x000fea0003800000 */
.L_x_288:
        /* <DEDUP_REMOVED lines=14> */
.L_x_291:
[----:B------:R-:W-:Y:S05]  /*116f0*/  BSYNC B1 ;  /* 0x0000000000017941 */ /* 0x000fea0003800000 */
.L_x_290:
        /* <DEDUP_REMOVED lines=13> */
.L_x_293:
[----:B------:R-:W-:Y:S05]  /*117d0*/  BSYNC B1 ;  /* 0x0000000000017941 */ /* 0x000fea0003800000 */
.L_x_292:
        /* <DEDUP_REMOVED lines=13> */
.L_x_295:
[----:B------:R-:W-:Y:S05]  /*118b0*/  BSYNC B1 ;  /* 0x0000000000017941 */ /* 0x000fea0003800000 */
.L_x_294:
        /* <DEDUP_REMOVED lines=14> */
.L_x_297:
[----:B------:R-:W-:Y:S05]  /*119a0*/  BSYNC B1 ;  /* 0x0000000000017941 */ /* 0x000fea0003800000 */
.L_x_296:
        /* <DEDUP_REMOVED lines=14> */
.L_x_299:
[----:B------:R-:W-:Y:S05]  /*11a90*/  BSYNC B1 ;  /* 0x0000000000017941 */ /* 0x000fea0003800000 */
.L_x_298:
        /* <DEDUP_REMOVED lines=13> */
.L_x_301:
[----:B------:R-:W-:Y:S05]  /*11b70*/  BSYNC B1 ;  /* 0x0000000000017941 */ /* 0x000fea0003800000 */
.L_x_300:
        /* <DEDUP_REMOVED lines=13> */
.L_x_303:
[----:B------:R-:W-:Y:S05]  /*11c50*/  BSYNC B1 ;  /* 0x0000000000017941 */ /* 0x000fea0003800000 */
.L_x_302:
        /* <DEDUP_REMOVED lines=14> */
.L_x_305:
[----:B------:R-:W-:Y:S05]  /*11d40*/  BSYNC B1 ;  /* 0x0000000000017941 */ /* 0x000fea0003800000 */
.L_x_304:
        /* <DEDUP_REMOVED lines=14> */
.L_x_307:
[----:B------:R-:W-:Y:S05]  /*11e30*/  BSYNC B1 ;  /* 0x0000000000017941 */ /* 0x000fea0003800000 */
.L_x_306:
        /* <DEDUP_REMOVED lines=13> */
.L_x_309:
[----:B------:R-:W-:Y:S05]  /*11f10*/  BSYNC B1 ;  /* 0x0000000000017941 */ /* 0x000fea0003800000 */
.L_x_308:
        /* <DEDUP_REMOVED lines=13> */
.L_x_311:
[----:B------:R-:W-:Y:S05]  /*11ff0*/  BSYNC B1 ;  /* 0x0000000000017941 */ /* 0x000fea0003800000 */
.L_x_310:
        /* <DEDUP_REMOVED lines=14> */
.L_x_313:
[----:B------:R-:W-:Y:S05]  /*120e0*/  BSYNC B1 ;  /* 0x0000000000017941 */ /* 0x000fea0003800000 */
.L_x_312:
        /* <DEDUP_REMOVED lines=14> */
.L_x_315:
[----:B------:R-:W-:Y:S05]  /*121d0*/  BSYNC B1 ;  /* 0x0000000000017941 */ /* 0x000fea0003800000 */
.L_x_314:
        /* <DEDUP_REMOVED lines=13> */
.L_x_317:
[----:B------:R-:W-:Y:S05]  /*122b0*/  BSYNC B1 ;  /* 0x0000000000017941 */ /* 0x000fea0003800000 */
.L_x_316:
        /* <DEDUP_REMOVED lines=13> */
.L_x_319:
[----:B------:R-:W-:Y:S05]  /*12390*/  BSYNC B1 ;  /* 0x0000000000017941 */ /* 0x000fea0003800000 */
.L_x_318:
        /* <DEDUP_REMOVED lines=14> */
.L_x_321:
[----:B------:R-:W-:Y:S05]  /*12480*/  BSYNC B1 ;  /* 0x0000000000017941 */ /* 0x000fea0003800000 */
.L_x_320:
        /* <DEDUP_REMOVED lines=14> */
.L_x_323:
[----:B------:R-:W-:Y:S05]  /*12570*/  BSYNC B1 ;  /* 0x0000000000017941 */ /* 0x000fea0003800000 */
.L_x_322:
        /* <DEDUP_REMOVED lines=13> */
.L_x_325:
[----:B------:R-:W-:Y:S05]  /*12650*/  BSYNC B1 ;  /* 0x0000000000017941 */ /* 0x000fea0003800000 */
.L_x_324:
        /* <DEDUP_REMOVED lines=13> */
.L_x_327:
[----:B------:R-:W-:Y:S05]  /*12730*/  BSYNC B1 ;  /* 0x0000000000017941 */ /* 0x000fea0003800000 */
.L_x_326:
        /* <DEDUP_REMOVED lines=14> */
.L_x_329:
[----:B------:R-:W-:Y:S05]  /*12820*/  BSYNC B1 ;  /* 0x0000000000017941 */ /* 0x000fea0003800000 */
.L_x_328:
        /* <DEDUP_REMOVED lines=14> */
.L_x_331:
[----:B------:R-:W-:Y:S05]  /*12910*/  BSYNC B1 ;  /* 0x0000000000017941 */ /* 0x000fea0003800000 */
.L_x_330:
        /* <DEDUP_REMOVED lines=13> */
.L_x_333:
[----:B------:R-:W-:Y:S05]  /*129f0*/  BSYNC B1 ;  /* 0x0000000000017941 */ /* 0x000fea0003800000 */
.L_x_332:
        /* <DEDUP_REMOVED lines=13> */
.L_x_335:
[----:B------:R-:W-:Y:S05]  /*12ad0*/  BSYNC B1 ;  /* 0x0000000000017941 */ /* 0x000fea0003800000 */
.L_x_334:
        /* <DEDUP_REMOVED lines=14> */
.L_x_337:
[----:B------:R-:W-:Y:S05]  /*12bc0*/  BSYNC B1 ;  /* 0x0000000000017941 */ /* 0x000fea0003800000 */
.L_x_336:
        /* <DEDUP_REMOVED lines=14> */
.L_x_339:
[----:B------:R-:W-:Y:S05]  /*12cb0*/  BSYNC B1 ;  /* 0x0000000000017941 */ /* 0x000fea0003800000 */
.L_x_338:
        /* <DEDUP_REMOVED lines=13> */
.L_x_341:
[----:B------:R-:W-:Y:S05]  /*12d90*/  BSYNC B1 ;  /* 0x0000000000017941 */ /* 0x000fea0003800000 */
.L_x_340:
        /* <DEDUP_REMOVED lines=13> */
.L_x_343:
[----:B------:R-:W-:Y:S05]  /*12e70*/  BSYNC B1 ;  /* 0x0000000000017941 */ /* 0x000fea0003800000 */
.L_x_342:
        /* <DEDUP_REMOVED lines=14> */
.L_x_345:
[----:B------:R-:W-:Y:S05]  /*12f60*/  BSYNC B1 ;  /* 0x0000000000017941 */ /* 0x000fea0003800000 */
.L_x_344:
        /* <DEDUP_REMOVED lines=14> */
.L_x_347:
[----:B------:R-:W-:Y:S05]  /*13050*/  BSYNC B1 ;  /* 0x0000000000017941 */ /* 0x000fea0003800000 */
.L_x_346:
        /* <DEDUP_REMOVED lines=13> */
.L_x_349:
[----:B------:R-:W-:Y:S05]  /*13130*/  BSYNC B1 ;  /* 0x0000000000017941 */ /* 0x000fea0003800000 */
.L_x_348:
        /* <DEDUP_REMOVED lines=13> */
.L_x_351:
[----:B------:R-:W-:Y:S05]  /*13210*/  BSYNC B1 ;  /* 0x0000000000017941 */ /* 0x000fea0003800000 */
.L_x_350:
        /* <DEDUP_REMOVED lines=14> */
.L_x_353:
[----:B------:R-:W-:Y:S05]  /*13300*/  BSYNC B1 ;  /* 0x0000000000017941 */ /* 0x000fea0003800000 */
.L_x_352:
        /* <DEDUP_REMOVED lines=14> */
.L_x_355:
[----:B------:R-:W-:Y:S05]  /*133f0*/  BSYNC B1 ;  /* 0x0000000000017941 */ /* 0x000fea0003800000 */
.L_x_354:
        /* <DEDUP_REMOVED lines=13> */
.L_x_357:
[----:B------:R-:W-:Y:S05]  /*134d0*/  BSYNC B1 ;  /* 0x0000000000017941 */ /* 0x000fea0003800000 */
.L_x_356:
        /* <DEDUP_REMOVED lines=13> */
.L_x_359:
[----:B------:R-:W-:Y:S05]  /*135b0*/  BSYNC B1 ;  /* 0x0000000000017941 */ /* 0x000fea0003800000 */
.L_x_358:
        /* <DEDUP_REMOVED lines=14> */
.L_x_361:
[----:B------:R-:W-:Y:S05]  /*136a0*/  BSYNC B1 ;  /* 0x0000000000017941 */ /* 0x000fea0003800000 */
.L_x_360:
        /* <DEDUP_REMOVED lines=14> */
.L_x_363:
[----:B------:R-:W-:Y:S05]  /*13790*/  BSYNC B1 ;  /* 0x0000000000017941 */ /* 0x000fea0003800000 */
.L_x_362:
        /* <DEDUP_REMOVED lines=13> */
.L_x_365:
[----:B------:R-:W-:Y:S05]  /*13870*/  BSYNC B1 ;  /* 0x0000000000017941 */ /* 0x000fea0003800000 */
.L_x_364:
        /* <DEDUP_REMOVED lines=13> */
.L_x_367:
[----:B------:R-:W-:Y:S05]  /*13950*/  BSYNC B1 ;  /* 0x0000000000017941 */ /* 0x000fea0003800000 */
.L_x_366:
        /* <DEDUP_REMOVED lines=14> */
.L_x_369:
[----:B------:R-:W-:Y:S05]  /*13a40*/  BSYNC B1 ;  /* 0x0000000000017941 */ /* 0x000fea0003800000 */
.L_x_368:
        /* <DEDUP_REMOVED lines=14> */
.L_x_371:
[----:B------:R-:W-:Y:S05]  /*13b30*/  BSYNC B1 ;  /* 0x0000000000017941 */ /* 0x000fea0003800000 */
.L_x_370:
        /* <DEDUP_REMOVED lines=13> */
.L_x_373:
[----:B------:R-:W-:Y:S05]  /*13c10*/  BSYNC B1 ;  /* 0x0000000000017941 */ /* 0x000fea0003800000 */
.L_x_372:
        /* <DEDUP_REMOVED lines=13> */
.L_x_375:
[----:B------:R-:W-:Y:S05]  /*13cf0*/  BSYNC B1 ;  /* 0x0000000000017941 */ /* 0x000fea0003800000 */
.L_x_374:
        /* <DEDUP_REMOVED lines=14> */
.L_x_377:
[----:B------:R-:W-:Y:S05]  /*13de0*/  BSYNC B1 ;  /* 0x0000000000017941 */ /* 0x000fea0003800000 */
.L_x_376:
        /* <DEDUP_REMOVED lines=14> */
.L_x_379:
[----:B------:R-:W-:Y:S05]  /*13ed0*/  BSYNC B1 ;  /* 0x0000000000017941 */ /* 0x000fea0003800000 */
.L_x_378:
        /* <DEDUP_REMOVED lines=13> */
.L_x_381:
[----:B------:R-:W-:Y:S05]  /*13fb0*/  BSYNC B1 ;  /* 0x0000000000017941 */ /* 0x000fea0003800000 */
.L_x_380:
        /* <DEDUP_REMOVED lines=13> */
.L_x_383:
[----:B------:R-:W-:Y:S05]  /*14090*/  BSYNC B1 ;  /* 0x0000000000017941 */ /* 0x000fea0003800000 */
.L_x_382:
        /* <DEDUP_REMOVED lines=14> */
.L_x_385:
[----:B------:R-:W-:Y:S05]  /*14180*/  BSYNC B1 ;  /* 0x0000000000017941 */ /* 0x000fea0003800000 */
.L_x_384:
        /* <DEDUP_REMOVED lines=14> */
.L_x_387:
[----:B------:R-:W-:Y:S05]  /*14270*/  BSYNC B1 ;  /* 0x0000000000017941 */ /* 0x000fea0003800000 */
.L_x_386:
        /* <DEDUP_REMOVED lines=13> */
.L_x_389:
[----:B------:R-:W-:Y:S05]  /*14350*/  BSYNC B1 ;  /* 0x0000000000017941 */ /* 0x000fea0003800000 */
.L_x_388:
        /* <DEDUP_REMOVED lines=13> */
.L_x_391:
[----:B------:R-:W-:Y:S05]  /*14430*/  BSYNC B1 ;  /* 0x0000000000017941 */ /* 0x000fea0003800000 */
.L_x_390:
        /* <DEDUP_REMOVED lines=14> */
.L_x_393:
[----:B------:R-:W-:Y:S05]  /*14520*/  BSYNC B1 ;  /* 0x0000000000017941 */ /* 0x000fea0003800000 */
.L_x_392:
        /* <DEDUP_REMOVED lines=14> */
.L_x_395:
[----:B------:R-:W-:Y:S05]  /*14610*/  BSYNC B1 ;  /* 0x0000000000017941 */ /* 0x000fea0003800000 */
.L_x_394:
        /* <DEDUP_REMOVED lines=13> */
.L_x_397:
[----:B------:R-:W-:Y:S05]  /*146f0*/  BSYNC B1 ;  /* 0x0000000000017941 */ /* 0x000fea0003800000 */
.L_x_396:
        /* <DEDUP_REMOVED lines=13> */
.L_x_399:
[----:B------:R-:W-:Y:S05]  /*147d0*/  BSYNC B1 ;  /* 0x0000000000017941 */ /* 0x000fea0003800000 */
.L_x_398:
        /* <DEDUP_REMOVED lines=14> */
.L_x_401:
[----:B------:R-:W-:Y:S05]  /*148c0*/  BSYNC B1 ;  /* 0x0000000000017941 */ /* 0x000fea0003800000 */
.L_x_400:
        /* <DEDUP_REMOVED lines=14> */
.L_x_403:
[----:B------:R-:W-:Y:S05]  /*149b0*/  BSYNC B1 ;  /* 0x0000000000017941 */ /* 0x000fea0003800000 */
.L_x_402:
        /* <DEDUP_REMOVED lines=13> */
.L_x_405:
[----:B------:R-:W-:Y:S05]  /*14a90*/  BSYNC B1 ;  /* 0x0000000000017941 */ /* 0x000fea0003800000 */
.L_x_404:
        /* <DEDUP_REMOVED lines=13> */
.L_x_407:
[----:B------:R-:W-:Y:S05]  /*14b70*/  BSYNC B1 ;  /* 0x0000000000017941 */ /* 0x000fea0003800000 */
.L_x_406:
        /* <DEDUP_REMOVED lines=14> */
.L_x_409:
[----:B------:R-:W-:Y:S05]  /*14c60*/  BSYNC B1 ;  /* 0x0000000000017941 */ /* 0x000fea0003800000 */
.L_x_408:
        /* <DEDUP_REMOVED lines=14> */
.L_x_411:
[----:B------:R-:W-:Y:S05]  /*14d50*/  BSYNC B1 ;  /* 0x0000000000017941 */ /* 0x000fea0003800000 */
.L_x_410:
        /* <DEDUP_REMOVED lines=13> */
.L_x_413:
[----:B------:R-:W-:Y:S05]  /*14e30*/  BSYNC B1 ;  /* 0x0000000000017941 */ /* 0x000fea0003800000 */
.L_x_412:
        /* <DEDUP_REMOVED lines=13> */
.L_x_415:
[----:B------:R-:W-:Y:S05]  /*14f10*/  BSYNC B1 ;  /* 0x0000000000017941 */ /* 0x000fea0003800000 */
.L_x_414:
        /* <DEDUP_REMOVED lines=14> */
.L_x_417:
[----:B------:R-:W-:Y:S05]  /*15000*/  BSYNC B1 ;  /* 0x0000000000017941 */ /* 0x000fea0003800000 */
.L_x_416:
        /* <DEDUP_REMOVED lines=14> */
.L_x_419:
[----:B------:R-:W-:Y:S05]  /*150f0*/  BSYNC B1 ;  /* 0x0000000000017941 */ /* 0x000fea0003800000 */
.L_x_418:
        /* <DEDUP_REMOVED lines=13> */
.L_x_421:
[----:B------:R-:W-:Y:S05]  /*151d0*/  BSYNC B1 ;  /* 0x0000000000017941 */ /* 0x000fea0003800000 */
.L_x_420:
        /* <DEDUP_REMOVED lines=13> */
.L_x_423:
[----:B------:R-:W-:Y:S05]  /*152b0*/  BSYNC B1 ;  /* 0x0000000000017941 */ /* 0x000fea0003800000 */
.L_x_422:
[----:B------:R-:W-:Y:S05]  /*152c0*/  @P1 BRA `(.L_x_424) ;  /* 0x0000004000141947 */ /* 0x000fea0003800000 */
[----:B------:R-:W2:Y:S01]  /*152d0*/  LDL.LU R2, [R1+0x26c] ;  /* 0x00026c0001027983 */ /* 0x000ea20000300800 */
[----:B-----5:R-:W-:-:S04]  /*152e0*/  LOP3.LUT R0, R0, 0xff, RZ, 0xc0, !PT ;  /* 0x000000ff00007812 */ /* 0x020fc800078ec0ff */
[----:B------:R-:W-:-:S05]  /*152f0*/  F2FP.F16.E4M3.UNPACK_B R0, R0 ;  /* 0x00000000ff00723e */ /* 0x000fca00020006ff */
[----:B------:R-:W-:-:S05]  /*15300*/  HADD2.F32 R0, -RZ, R0.H0_H0 ;  /* 0x20000000ff007230 */ /* 0x000fca0000004100 */
[----:B------:R-:W-:-:S04]  /*15310*/  FMUL R0, R0, UR17 ;  /* 0x0000001100007c20 */ /* 0x000fc80008400000 */
[----:B--2---:R-:W-:-:S05]  /*15320*/  FFMA R0, R2, UR18, R0 ;  /* 0x0000001202007c23 */ /* 0x004fca0008000000 */
[----:B0-----:R-:W-:-:S05]  /*15330*/  F2FP.SATFINITE.E4M3.F32.PACK_AB_MERGE_C R3, RZ, R0, RZ ;  /* 0x00000000ff03723e */ /* 0x001fca00048070ff */
[----:B------:R0:W-:Y:S01]  /*15340*/  STG.E.U8 desc[UR32][R26.64+0x179], R3 ;  /* 0x000179031a007986 */ /* 0x0001e2000c101120 */
[----:B------:R-:W-:Y:S05]  /*15350*/  BRA `(.L_x_424) ;  /* 0x0000003c00f07947 */ /* 0x000fea0003800000 */
.L_x_39:
[C---:B------:R-:W-:Y:S01]  /*15360*/  ISETP.GE.AND P0, PT, R35.reuse, 0x1, PT ;  /* 0x000000012300780c */ /* 0x040fe20003f06270 */
[----:B------:R-:W-:Y:S01]  /*15370*/  FMUL R228, R228, UR18 ;  /* 0x00000012e4e47c20 */ /* 0x000fe20008400000 */
[----:B------:R-:W-:Y:S01]  /*15380*/  ISETP.GE.AND P1, PT, R35, 0x2, PT ;  /* 0x000000022300780c */ /* 0x000fe20003f26270 */
[----:B------:R-:W-:Y:S01]  /*15390*/  FMUL R227, R227, UR18 ;  /* 0x00000012e3e37c20 */ /* 0x000fe20008400000 */
[----:B------:R-:W-:Y:S01]  /*153a0*/  ISETP.LT.OR P2, PT, R34, 0x1, !P0 ;  /* 0x000000012200780c */ /* 0x000fe20004741670 */
[----:B------:R-:W-:Y:S01]  /*153b0*/  FMUL R226, R226, UR18 ;  /* 0x00000012e2e27c20 */ /* 0x000fe20008400000 */
[C---:B------:R-:W-:Y:S02]  /*153c0*/  ISETP.LT.OR P3, PT, R34.reuse, 0x1, !P1 ;  /* 0x000000012200780c */ /* 0x040fe40004f61670 */
[----:B------:R-:W-:Y:S02]  /*153d0*/  ISETP.LT.OR P0, PT, R34, 0x9, !P0 ;  /* 0x000000092200780c */ /* 0x000fe40004701670 */
[----:B------:R-:W-:-:S02]  /*153e0*/  F2FP.SATFINITE.E4M3.F32.PACK_AB_MERGE_C R29, RZ, R228, RZ ;  /* 0x000000e4ff1d723e */ /* 0x000fc400048070ff */
[----:B------:R-:W-:Y:S02]  /*153f0*/  F2FP.SATFINITE.E4M3.F32.PACK_AB_MERGE_C R227, RZ, R227, RZ ;  /* 0x000000e3ffe3723e */ /* 0x000fe400048070ff */
[----:B------:R-:W-:Y:S01]  /*15400*/  F2FP.SATFINITE.E4M3.F32.PACK_AB_MERGE_C R31, RZ, R226, RZ ;  /* 0x000000e2ff1f723e */ /* 0x000fe200048070ff */
[----:B------:R-:W-:Y:S01]  /*15410*/  FMUL R225, R225, UR18 ;  /* 0x00000012e1e17c20 */ /* 0x000fe20008400000 */
[----:B------:R-:W-:Y:S01]  /*15420*/  FMUL R224, R224, UR18 ;  /* 0x00000012e0e07c20 */ /* 0x000fe20008400000 */
[----:B------:R2:W-:Y:S04]  /*15430*/  @!P2 STG.E.U8 desc[UR32][R24.64], R29 ;  /* 0x0000001d1800a986 */ /* 0x0005e8000c101120 */
[----:B------:R3:W-:Y:S04]  /*15440*/  @!P3 STG.E.U8 desc[UR32][R24.64+0x1], R227 ;  /* 0x000001e31800b986 */ /* 0x0007e8000c101120 */
[----:B------:R4:W-:Y:S01]  /*15450*/  @!P0 STG.E.U8 desc[UR32][R26.64], R31 ;  /* 0x0000001f1a008986 */ /* 0x0009e2000c101120 */
[----:B------:R-:W-:Y:S01]  /*15460*/  ISETP.LT.OR P0, PT, R34, 0x9, !P1 ;  /* 0x000000092200780c */ /* 0x000fe20004f01670 */
[----:B------:R-:W-:Y:S01]  /*15470*/  FMUL R222, R222, UR18 ;  /* 0x00000012dede7c20 */ /* 0x000fe20008400000 */
[----:B------:R-:W-:Y:S01]  /*15480*/  F2FP.SATFINITE.E4M3.F32.PACK_AB_MERGE_C R225, RZ, R225, RZ ;  /* 0x000000e1ffe1723e */ /* 0x000fe200048070ff */
[----:B------:R-:W4:Y:S01]  /*15490*/  LDL.LU R226, [R1+0x10] ;  /* 0x0000100001e27983 */ /* 0x000f220000300800 */
[----:B--2---:R-:W-:-:S03]  /*154a0*/  F2FP.SATFINITE.E4M3.F32.PACK_AB_MERGE_C R29, RZ, R224, RZ ;  /* 0x000000e0ff1d723e */ /* 0x004fc600048070ff */
[----:B---3--:R-:W2:Y:S01]  /*154b0*/  LDL.LU R227, [R1+0xc] ;  /* 0x00000c0001e37983 */ /* 0x008ea20000300800 */
[----:B------:R-:W-:Y:S01]  /*154c0*/  ISETP.GE.AND P2, PT, R35, 0x9, PT ;  /* 0x000000092300780c */ /* 0x000fe20003f46270 */
[----:B------:R-:W-:Y:S01]  /*154d0*/  FMUL R223, R223, UR18 ;  /* 0x00000012dfdf7c20 */ /* 0x000fe20008400000 */
[----:B------:R-:W-:Y:S01]  /*154e0*/  ISETP.GE.AND P3, PT, R35, 0xa, PT ;  /* 0x0000000a2300780c */ /* 0x000fe20003f66270 */
[----:B------:R-:W3:Y:S01]  /*154f0*/  LDL.LU R224, [R1+0x8] ;  /* 0x0000080001e07983 */ /* 0x000ee20000300800 */
[----:B----4-:R-:W-:Y:S01]  /*15500*/  F2FP.SATFINITE.E4M3.F32.PACK_AB_MERGE_C R31, RZ, R222, RZ ;  /* 0x000000deff1f723e */ /* 0x010fe200048070ff */
[----:B------:R-:W-:Y:S01]  /*15510*/  FMUL R221, R221, UR18 ;  /* 0x00000012dddd7c20 */ /* 0x000fe20008400000 */
[C---:B------:R-:W-:Y:S01]  /*15520*/  ISETP.LT.OR P4, PT, R34.reuse, 0x1, !P2 ;  /* 0x000000012200780c */ /* 0x040fe20005781670 */
[----:B------:R-:W4:Y:S01]  /*15530*/  LDL.LU R222, [R1+0x4] ;  /* 0x0000040001de7983 */ /* 0x000f220000300800 */
[C---:B------:R-:W-:Y:S02]  /*15540*/  ISETP.LT.OR P5, PT, R34.reuse, 0x1, !P3 ;  /* 0x000000012200780c */ /* 0x040fe40005fa1670 */
[C---:B------:R-:W-:Y:S01]  /*15550*/  ISETP.LT.OR P1, PT, R34.reuse, 0x9, !P2 ;  /* 0x000000092200780c */ /* 0x040fe20005721670 */
[----:B------:R0:W-:Y:S01]  /*15560*/  @!P0 STG.E.U8 desc[UR32][R26.64+0x1], R225 ;  /* 0x000001e11a008986 */ /* 0x0001e2000c101120 */
[----:B------:R-:W-:-:S03]  /*15570*/  ISETP.LT.OR P2, PT, R34, 0x9, !P3 ;  /* 0x000000092200780c */ /* 0x000fc60005f41670 */
[----:B0-----:R-:W2:Y:S01]  /*15580*/  LDL.LU R225, [R1] ;  /* 0x0000000001e17983 */ /* 0x001ea20000300800 */
[----:B------:R-:W-:Y:S02]  /*15590*/  F2FP.SATFINITE.E4M3.F32.PACK_AB_MERGE_C R223, RZ, R223, RZ ;  /* 0x000000dfffdf723e */ /* 0x000fe400048070ff */
[----:B------:R-:W-:Y:S01]  /*155a0*/  F2FP.SATFINITE.E4M3.F32.PACK_AB_MERGE_C R221, RZ, R221, RZ ;  /* 0x000000ddffdd723e */ /* 0x000fe200048070ff */
[----:B------:R0:W-:Y:S04]  /*155b0*/  @!P4 STG.E.U8 desc[UR32][R24.64+0x8], R29 ;  /* 0x0000081d1800c986 */ /* 0x0001e8000c101120 */
[----:B------:R-:W-:Y:S04]  /*155c0*/  @!P5 STG.E.U8 desc[UR32][R24.64+0x9], R223 ;  /* 0x000009df1800d986 */ /* 0x000fe8000c101120 */
[----:B------:R-:W-:Y:S01]  /*155d0*/  @!P2 STG.E.U8 desc[UR32][R26.64+0x9], R221 ;  /* 0x000009dd1a00a986 */ /* 0x000fe2000c101120 */
[----:B------:R-:W-:-:S02]  /*155e0*/  ISETP.GE.AND P2, PT, R35, 0x12, PT ;  /* 0x000000122300780c */ /* 0x000fc40003f46270 */
[----:B------:R-:W-:Y:S02]  /*155f0*/  ISETP.GE.AND P0, PT, R35, 0x11, PT ;  /* 0x000000112300780c */ /* 0x000fe40003f06270 */
[C---:B------:R-:W-:Y:S01]  /*15600*/  ISETP.LT.OR P3, PT, R34.reuse, 0x1, !P2 ;  /* 0x000000012200780c */ /* 0x040fe20005761670 */
[----:B------:R-:W-:Y:S01]  /*15610*/  FMUL R219, R219, UR18 ;  /* 0x00000012dbdb7c20 */ /* 0x000fe20008400000 */
[----:B------:R1:W-:Y:S01]  /*15620*/  @!P1 STG.E.U8 desc[UR32][R26.64+0x8], R31 ;  /* 0x0000081f1a009986 */ /* 0x0003e2000c101120 */
[----:B------:R-:W-:Y:S02]  /*15630*/  ISETP.LT.OR P4, PT, R34, 0x1, !P0 ;  /* 0x000000012200780c */ /* 0x000fe40004781670 */
[----:B------:R-:W-:Y:S01]  /*15640*/  ISETP.GE.AND P1, PT, R35, 0x19, PT ;  /* 0x000000192300780c */ /* 0x000fe20003f26270 */
[----:B------:R-:W-:Y:S01]  /*15650*/  FMUL R220, R220, UR18 ;  /* 0x00000012dcdc7c20 */ /* 0x000fe20008400000 */
[C---:B------:R-:W-:Y:S01]  /*15660*/  ISETP.LT.OR P2, PT, R34.reuse, 0x9, !P2 ;  /* 0x000000092200780c */ /* 0x040fe20005741670 */
[----:B------:R-:W-:Y:S01]  /*15670*/  FMUL R217, R217, UR18 ;  /* 0x00000012d9d97c20 */ /* 0x000fe20008400000 */
[----:B------:R-:W-:Y:S01]  /*15680*/  ISETP.LT.OR P0, PT, R34, 0x9, !P0 ;  /* 0x000000092200780c */ /* 0x000fe20004701670 */
[----:B------:R-:W-:Y:S01]  /*15690*/  FMUL R218, R218, UR18 ;  /* 0x00000012dada7c20 */ /* 0x000fe20008400000 */
[----:B------:R-:W-:Y:S01]  /*156a0*/  F2FP.SATFINITE.E4M3.F32.PACK_AB_MERGE_C R219, RZ, R219, RZ ;  /* 0x000000dbffdb723e */ /* 0x000fe200048070ff */
[----:B------:R-:W-:Y:S01]  /*156b0*/  FMUL R216, R216, UR18 ;  /* 0x00000012d8d87c20 */ /* 0x000fe20008400000 */
[----:B------:R-:W-:Y:S01]  /*156c0*/  ISETP.LT.OR P5, PT, R34, 0x1, !P1 ;  /* 0x000000012200780c */ /* 0x000fe20004fa1670 */
[----:B------:R-:W-:Y:S01]  /*156d0*/  FMUL R23, R23, UR18 ;  /* 0x0000001217177c20 */ /* 0x000fe20008400000 */
[----:B0-----:R-:W-:Y:S01]  /*156e0*/  F2FP.SATFINITE.E4M3.F32.PACK_AB_MERGE_C R29, RZ, R220, RZ ;  /* 0x000000dcff1d723e */ /* 0x001fe200048070ff */
[----:B------:R-:W-:Y:S01]  /*156f0*/  @!P3 STG.E.U8 desc[UR32][R24.64+0x11], R219 ;  /* 0x000011db1800b986 */ /* 0x000fe2000c101120 */
[----:B------:R-:W-:-:S02]  /*15700*/  F2FP.SATFINITE.E4M3.F32.PACK_AB_MERGE_C R217, RZ, R217, RZ ;  /* 0x000000d9ffd9723e */ /* 0x000fc400048070ff */
[C---:B------:R-:W-:Y:S01]  /*15710*/  ISETP.GE.AND P3, PT, R35.reuse, 0x1a, PT ;  /* 0x0000001a2300780c */ /* 0x040fe20003f66270 */
[----:B------:R0:W-:Y:S01]  /*15720*/  @!P4 STG.E.U8 desc[UR32][R24.64+0x10], R29 ;  /* 0x0000101d1800c986 */ /* 0x0001e2000c101120 */
[----:B-1----:R-:W-:Y:S02]  /*15730*/  F2FP.SATFINITE.E4M3.F32.PACK_AB_MERGE_C R31, RZ, R218, RZ ;  /* 0x000000daff1f723e */ /* 0x002fe400048070ff */
[----:B------:R-:W-:Y:S01]  /*15740*/  F2FP.SATFINITE.E4M3.F32.PACK_AB_MERGE_C R33, RZ, R216, RZ ;  /* 0x000000d8ff21723e */ /* 0x000fe200048070ff */
[----:B------:R-:W-:Y:S01]  /*15750*/  @!P2 STG.E.U8 desc[UR32][R26.64+0x11], R217 ;  /* 0x000011d91a00a986 */ /* 0x000fe2000c101120 */
[----:B------:R-:W-:Y:S02]  /*15760*/  ISETP.LT.OR P4, PT, R34, 0x1, !P3 ;  /* 0x000000012200780c */ /* 0x000fe40005f81670 */
[----:B------:R-:W-:Y:S01]  /*15770*/  ISETP.GE.AND P2, PT, R35, 0x21, PT ;  /* 0x000000212300780c */ /* 0x000fe20003f46270 */
[----:B------:R-:W-:Y:S01]  /*15780*/  FMUL R22, R22, UR18 ;  /* 0x0000001216167c20 */ /* 0x000fe20008400000 */
[C---:B------:R-:W-:Y:S01]  /*15790*/  ISETP.LT.OR P1, PT, R34.reuse, 0x9, !P1 ;  /* 0x000000092200780c */ /* 0x040fe20004f21670 */
[----:B------:R-:W-:Y:S01]  /*157a0*/  FMUL R21, R21, UR18 ;  /* 0x0000001215157c20 */ /* 0x000fe20008400000 */
[----:B------:R-:W-:Y:S01]  /*157b0*/  ISETP.LT.OR P3, PT, R34, 0x9, !P3 ;  /* 0x000000092200780c */ /* 0x000fe20005f61670 */
[----:B------:R1:W-:Y:S01]  /*157c0*/  @!P0 STG.E.U8 desc[UR32][R26.64+0x10], R31 ;  /* 0x0000101f1a008986 */ /* 0x0003e2000c101120 */
[----:B------:R-:W-:-:S03]  /*157d0*/  ISETP.GE.AND P0, PT, R35, 0x22, PT ;  /* 0x000000222300780c */ /* 0x000fc60003f06270 */
[----:B------:R-:W-:Y:S01]  /*157e0*/  @!P5 STG.E.U8 desc[UR32][R24.64+0x18], R33 ;  /* 0x000018211800d986 */ /* 0x000fe2000c101120 */
[----:B------:R-:W-:Y:S01]  /*157f0*/  ISETP.LT.OR P5, PT, R34, 0x1, !P2 ;  /* 0x000000012200780c */ /* 0x000fe200057a1670 */
[----:B------:R-:W-:Y:S01]  /*15800*/  FMUL R20, R20, UR18 ;  /* 0x0000001214147c20 */ /* 0x000fe20008400000 */
[----:B------:R-:W-:Y:S01]  /*15810*/  F2FP.SATFINITE.E4M3.F32.PACK_AB_MERGE_C R23, RZ, R23, RZ ;  /* 0x00000017ff17723e */ /* 0x000fe200048070ff */
[----:B------:R-:W-:Y:S01]  /*15820*/  FMUL R19, R19, UR18 ;  /* 0x0000001213137c20 */ /* 0x000fe20008400000 */
[----:B0-----:R-:W-:Y:S01]  /*15830*/  F2FP.SATFINITE.E4M3.F32.PACK_AB_MERGE_C R29, RZ, R22, RZ ;  /* 0x00000016ff1d723e */ /* 0x001fe200048070ff */
[----:B------:R-:W-:Y:S01]  /*15840*/  FMUL R18, R18, UR18 ;  /* 0x0000001212127c20 */ /* 0x000fe20008400000 */
[----:B------:R-:W-:Y:S01]  /*15850*/  F2FP.SATFINITE.E4M3.F32.PACK_AB_MERGE_C R21, RZ, R21, RZ ;  /* 0x00000015ff15723e */ /* 0x000fe200048070ff */
[----:B------:R-:W-:Y:S01]  /*15860*/  FMUL R17, R17, UR18 ;  /* 0x0000001211117c20 */ /* 0x000fe20008400000 */
[----:B------:R-:W-:Y:S01]  /*15870*/  ISETP.LT.OR P6, PT, R34, 0x1, !P0 ;  /* 0x000000012200780c */ /* 0x000fe200047c1670 */
[----:B------:R-:W-:Y:S01]  /*15880*/  @!P4 STG.E.U8 desc[UR32][R24.64+0x19], R23 ;  /* 0x000019171800c986 */ /* 0x000fe2000c101120 */
[----:B-1----:R-:W-:-:S03]  /*15890*/  F2FP.SATFINITE.E4M3.F32.PACK_AB_MERGE_C R31, RZ, R20, RZ ;  /* 0x00000014ff1f723e */ /* 0x002fc600048070ff */
[----:B------:R-:W-:Y:S01]  /*158a0*/  @!P1 STG.E.U8 desc[UR32][R26.64+0x18], R29 ;  /* 0x0000181d1a009986 */ /* 0x000fe2000c101120 */
[----:B------:R-:W-:-:S03]  /*158b0*/  ISETP.GE.AND P1, PT, R35, 0x2a, PT ;  /* 0x0000002a2300780c */ /* 0x000fc60003f26270 */
[----:B------:R0:W-:Y:S01]  /*158c0*/  @!P3 STG.E.U8 desc[UR32][R26.64+0x19], R21 ;  /* 0x000019151a00b986 */ /* 0x0001e2000c101120 */
[----:B------:R-:W-:Y:S02]  /*158d0*/  ISETP.GE.AND P3, PT, R35, 0x29, PT ;  /* 0x000000292300780c */ /* 0x000fe40003f66270 */
[----:B------:R-:W-:Y:S01]  /*158e0*/  ISETP.LT.OR P2, PT, R34, 0x9, !P2 ;  /* 0x000000092200780c */ /* 0x000fe20005741670 */
[----:B------:R-:W-:Y:S01]  /*158f0*/  FMUL R16, R16, UR18 ;  /* 0x0000001210107c20 */ /* 0x000fe20008400000 */
[C---:B------:R-:W-:Y:S01]  /*15900*/  ISETP.LT.OR P0, PT, R34.reuse, 0x9, !P0 ;  /* 0x000000092200780c */ /* 0x040fe20004701670 */
[----:B------:R-:W-:Y:S01]  /*15910*/  @!P5 STG.E.U8 desc[UR32][R24.64+0x20], R31 ;  /* 0x0000201f1800d986 */ /* 0x000fe2000c101120 */
[----:B------:R-:W-:Y:S02]  /*15920*/  F2FP.SATFINITE.E4M3.F32.PACK_AB_MERGE_C R19, RZ, R19, RZ ;  /* 0x00000013ff13723e */ /* 0x000fe400048070ff */
[C---:B------:R-:W-:Y:S01]  /*15930*/  ISETP.LT.OR P4, PT, R34.reuse, 0x1, !P3 ;  /* 0x000000012200780c */ /* 0x040fe20005f81670 */
[----:B------:R-:W-:Y:S01]  /*15940*/  FMUL R15, R15, UR18 ;  /* 0x000000120f0f7c20 */ /* 0x000fe20008400000 */
[----:B------:R-:W-:Y:S01]  /*15950*/  ISETP.LT.OR P5, PT, R34, 0x1, !P1 ;  /* 0x000000012200780c */ /* 0x000fe20004fa1670 */
[----:B------:R-:W-:Y:S01]  /*15960*/  FMUL R14, R14, UR18 ;  /* 0x000000120e0e7c20 */ /* 0x000fe20008400000 */
[----:B------:R-:W-:Y:S01]  /*15970*/  ISETP.LT.OR P3, PT, R34, 0x9, !P3 ;  /* 0x000000092200780c */ /* 0x000fe20005f61670 */
[----:B------:R1:W-:Y:S01]  /*15980*/  @!P6 STG.E.U8 desc[UR32][R24.64+0x21], R19 ;  /* 0x000021131800e986 */ /* 0x0003e2000c101120 */
[----:B------:R-:W-:-:S02]  /*15990*/  F2FP.SATFINITE.E4M3.F32.PACK_AB_MERGE_C R17, RZ, R17, RZ ;  /* 0x00000011ff11723e */ /* 0x000fc400048070ff */
[----:B0-----:R-:W-:Y:S01]  /*159a0*/  F2FP.SATFINITE.E4M3.F32.PACK_AB_MERGE_C R21, RZ, R16, RZ ;  /* 0x00000010ff15723e */ /* 0x001fe200048070ff */
[----:B------:R-:W-:Y:S01]  /*159b0*/  FMUL R13, R13, UR18 ;  /* 0x000000120d0d7c20 */ /* 0x000fe20008400000 */
[----:B------:R-:W-:Y:S01]  /*159c0*/  F2FP.SATFINITE.E4M3.F32.PACK_AB_MERGE_C R15, RZ, R15, RZ ;  /* 0x0000000fff0f723e */ /* 0x000fe200048070ff */
[----:B------:R-:W-:Y:S01]  /*159d0*/  @!P0 STG.E.U8 desc[UR32][R26.64+0x21], R17 ;  /* 0x000021111a008986 */ /* 0x000fe2000c101120 */
[----:B------:R-:W-:Y:S01]  /*159e0*/  F2FP.SATFINITE.E4M3.F32.PACK_AB_MERGE_C R23, RZ, R14, RZ ;  /* 0x0000000eff17723e */ /* 0x000fe200048070ff */
[----:B------:R-:W-:Y:S01]  /*159f0*/  FMUL R12, R12, UR18 ;  /* 0x000000120c0c7c20 */ /* 0x000fe20008400000 */
[----:B------:R-:W-:Y:S01]  /*15a00*/  FMUL R11, R11, UR18 ;  /* 0x000000120b0b7c20 */ /* 0x000fe20008400000 */
[----:B------:R-:W-:Y:S01]  /*15a10*/  FMUL R10, R10, UR18 ;  /* 0x000000120a0a7c20 */ /* 0x000fe20008400000 */
[----:B------:R-:W-:Y:S01]  /*15a20*/  FMUL R9, R9, UR18 ;  /* 0x0000001209097c20 */ /* 0x000fe20008400000 */
[----:B-1----:R-:W-:Y:S01]  /*15a30*/  F2FP.SATFINITE.E4M3.F32.PACK_AB_MERGE_C R19, RZ, R18, RZ ;  /* 0x00000012ff13723e */ /* 0x002fe200048070ff */
[----:B------:R-:W-:Y:S01]  /*15a40*/  FMUL R8, R8, UR18 ;  /* 0x0000001208087c20 */ /* 0x000fe20008400000 */
[----:B------:R-:W-:Y:S01]  /*15a50*/  ISETP.GE.AND P0, PT, R35, 0x31, PT ;  /* 0x000000312300780c */ /* 0x000fe20003f06270 */
[----:B------:R-:W-:Y:S01]  /*15a60*/  FMUL R7, R7, UR18 ;  /* 0x0000001207077c20 */ /* 0x000fe20008400000 */
[----:B-----5:R-:W-:Y:S01]  /*15a70*/  FMUL R5, R5, UR18 ;  /* 0x0000001205057c20 */ /* 0x020fe20008400000 */
[----:B------:R-:W-:Y:S01]  /*15a80*/  @!P2 STG.E.U8 desc[UR32][R26.64+0x20], R19 ;  /* 0x000020131a00a986 */ /* 0x000fe2000c101120 */
[----:B------:R-:W-:-:S02]  /*15a90*/  ISETP.GE.AND P2, PT, R35, 0x32, PT ;  /* 0x000000322300780c */ /* 0x000fc40003f46270 */
[C---:B------:R-:W-:Y:S01]  /*15aa0*/  ISETP.LT.OR P1, PT, R34.reuse, 0x9, !P1 ;  /* 0x000000092200780c */ /* 0x040fe20004f21670 */
[----:B------:R-:W-:Y:S01]  /*15ab0*/  @!P4 STG.E.U8 desc[UR32][R24.64+0x28], R21 ;  /* 0x000028151800c986 */ /* 0x000fe2000c101120 */
[----:B------:R-:W-:-:S03]  /*15ac0*/  ISETP.LT.OR P4, PT, R34, 0x1, !P2 ;  /* 0x000000012200780c */ /* 0x000fc60005781670 */
[----:B------:R0:W-:Y:S01]  /*15ad0*/  @!P5 STG.E.U8 desc[UR32][R24.64+0x29], R15 ;  /* 0x0000290f1800d986 */ /* 0x0001e2000c101120 */
[----:B------:R-:W-:-:S03]  /*15ae0*/  ISETP.LT.OR P2, PT, R34, 0x9, !P2 ;  /* 0x000000092200780c */ /* 0x000fc60005741670 */
[----:B------:R-:W-:Y:S01]  /*15af0*/  @!P3 STG.E.U8 desc[UR32][R26.64+0x28], R23 ;  /* 0x000028171a00b986 */ /* 0x000fe2000c101120 */
[C---:B------:R-:W-:Y:S02]  /*15b00*/  ISETP.LT.OR P3, PT, R34.reuse, 0x1, !P0 ;  /* 0x000000012200780c */ /* 0x040fe40004761670 */
[----:B------:R-:W-:Y:S01]  /*15b10*/  ISETP.LT.OR P0, PT, R34, 0x9, !P0 ;  /* 0x000000092200780c */ /* 0x000fe20004701670 */
[----:B------:R-:W2:Y:S01]  /*15b20*/  LDL.LU R223, [R1+0x18] ;  /* 0x0000180001df7983 */ /* 0x000ea20000300800 */
[----:B------:R-:W-:Y:S02]  /*15b30*/  F2FP.SATFINITE.E4M3.F32.PACK_AB_MERGE_C R13, RZ, R13, RZ ;  /* 0x0000000dff0d723e */ /* 0x000fe400048070ff */
[----:B------:R-:W-:Y:S01]  /*15b40*/  F2FP.SATFINITE.E4M3.F32.PACK_AB_MERGE_C R11, RZ, R11, RZ ;  /* 0x0000000bff0b723e */ /* 0x000fe200048070ff */
[----:B------:R-:W2:Y:S01]  /*15b50*/  LDL.LU R221, [R1+0x14] ;  /* 0x0000140001dd7983 */ /* 0x000ea20000300800 */
[----:B0-----:R-:W-:Y:S02]  /*15b60*/  F2FP.SATFINITE.E4M3.F32.PACK_AB_MERGE_C R15, RZ, R12, RZ ;  /* 0x0000000cff0f723e */ /* 0x001fe400048070ff */
[----:B------:R-:W-:-:S02]  /*15b70*/  F2FP.SATFINITE.E4M3.F32.PACK_AB_MERGE_C R17, RZ, R10, RZ ;  /* 0x0000000aff11723e */ /* 0x000fc400048070ff */
[----:B------:R-:W-:Y:S01]  /*15b80*/  F2FP.SATFINITE.E4M3.F32.PACK_AB_MERGE_C R9, RZ, R9, RZ ;  /* 0x00000009ff09723e */ /* 0x000fe200048070ff */
[----:B------:R-:W-:Y:S04]  /*15b90*/  @!P1 STG.E.U8 desc[UR32][R26.64+0x29], R13 ;  /* 0x0000290d1a009986 */ /* 0x000fe8000c101120 */
[----:B------:R-:W-:Y:S04]  /*15ba0*/  @!P3 STG.E.U8 desc[UR32][R24.64+0x30], R15 ;  /* 0x0000300f1800b986 */ /* 0x000fe8000c101120 */
[----:B------:R-:W-:Y:S04]  /*15bb0*/  @!P4 STG.E.U8 desc[UR32][R24.64+0x31], R11 ;  /* 0x0000310b1800c986 */ /* 0x000fe8000c101120 */
[----:B------:R-:W-:Y:S01]  /*15bc0*/  @!P0 STG.E.U8 desc[UR32][R26.64+0x30], R17 ;  /* 0x000030111a008986 */ /* 0x000fe2000c101120 */
[----:B------:R-:W-:-:S03]  /*15bd0*/  ISETP.GE.AND P0, PT, R35, 0x39, PT ;  /* 0x000000392300780c */ /* 0x000fc60003f06270 */
[----:B------:R0:W-:Y:S01]  /*15be0*/  @!P2 STG.E.U8 desc[UR32][R26.64+0x31], R9 ;  /* 0x000031091a00a986 */ /* 0x0001e2000c101120 */
[----:B------:R-:W-:Y:S02]  /*15bf0*/  ISETP.GE.AND P2, PT, R35, 0x3a, PT ;  /* 0x0000003a2300780c */ /* 0x000fe40003f46270 */
[C---:B------:R-:W-:Y:S02]  /*15c00*/  ISETP.LT.OR P4, PT, R34.reuse, 0x1, !P0 ;  /* 0x000000012200780c */ /* 0x040fe40004781670 */
[C---:B------:R-:W-:Y:S02]  /*15c10*/  ISETP.LT.OR P3, PT, R34.reuse, 0x1, !P2 ;  /* 0x000000012200780c */ /* 0x040fe40005761670 */
[----:B------:R-:W-:Y:S01]  /*15c20*/  ISETP.LT.OR P2, PT, R34, 0x9, !P2 ;  /* 0x000000092200780c */ /* 0x000fe20005741670 */
[----:B------:R-:W-:Y:S01]  /*15c30*/  FMUL R4, R4, UR18 ;  /* 0x0000001204047c20 */ /* 0x000fe20008400000 */
[----:B------:R-:W-:Y:S01]  /*15c40*/  F2FP.SATFINITE.E4M3.F32.PACK_AB_MERGE_C R7, RZ, R7, RZ ;  /* 0x00000007ff07723e */ /* 0x000fe200048070ff */
[----:B------:R-:W-:Y:S01]  /*15c50*/  FMUL R3, R3, UR18 ;  /* 0x0000001203037c20 */ /* 0x000fe20008400000 */
[----:B------:R-:W-:-:S02]  /*15c60*/  F2FP.SATFINITE.E4M3.F32.PACK_AB_MERGE_C R5, RZ, R5, RZ ;  /* 0x00000005ff05723e */ /* 0x000fc400048070ff */
[----:B0-----:R-:W-:Y:S02]  /*15c70*/  F2FP.SATFINITE.E4M3.F32.PACK_AB_MERGE_C R9, RZ, R8, RZ ;  /* 0x00000008ff09723e */ /* 0x001fe400048070ff */
[----:B------:R-:W-:Y:S02]  /*15c80*/  ISETP.GE.AND P1, PT, R35, 0x41, PT ;  /* 0x000000412300780c */ /* 0x000fe40003f26270 */
[C---:B------:R-:W-:Y:S01]  /*15c90*/  ISETP.LT.OR P0, PT, R34.reuse, 0x9, !P0 ;  /* 0x000000092200780c */ /* 0x040fe20004701670 */
[----:B------:R0:W-:Y:S01]  /*15ca0*/  @!P4 STG.E.U8 desc[UR32][R24.64+0x38], R9 ;  /* 0x000038091800c986 */ /* 0x0001e2000c101120 */
[----:B------:R-:W-:Y:S02]  /*15cb0*/  ISETP.LT.OR P5, PT, R34, 0x1, !P1 ;  /* 0x000000012200780c */ /* 0x000fe40004fa1670 */
[----:B------:R-:W-:Y:S01]  /*15cc0*/  F2FP.SATFINITE.E4M3.F32.PACK_AB_MERGE_C R13, RZ, R4, RZ ;  /* 0x00000004ff0d723e */ /* 0x000fe200048070ff */
[----:B------:R-:W-:Y:S01]  /*15cd0*/  @!P3 STG.E.U8 desc[UR32][R24.64+0x39], R7 ;  /* 0x000039071800b986 */ /* 0x000fe2000c101120 */
[----:B------:R-:W-:Y:S01]  /*15ce0*/  FMUL R6, R6, UR18 ;  /* 0x0000001206067c20 */ /* 0x000fe20008400000 */
[----:B------:R-:W-:-:S02]  /*15cf0*/  FMUL R0, R0, UR18 ;  /* 0x0000001200007c20 */ /* 0x000fc40008400000 */
[----:B------:R1:W-:Y:S01]  /*15d00*/  @!P2 STG.E.U8 desc[UR32][R26.64+0x39], R5 ;  /* 0x000039051a00a986 */ /* 0x0003e2000c101120 */
[----:B------:R-:W-:Y:S01]  /*15d10*/  FMUL R2, R2, UR18 ;  /* 0x0000001202027c20 */ /* 0x000fe20008400000 */
[----:B------:R-:W-:Y:S02]  /*15d20*/  F2FP.SATFINITE.E4M3.F32.PACK_AB_MERGE_C R11, RZ, R6, RZ ;  /* 0x00000006ff0b723e */ /* 0x000fe400048070ff */
[----:B0-----:R-:W-:Y:S02]  /*15d30*/  F2FP.SATFINITE.E4M3.F32.PACK_AB_MERGE_C R9, RZ, R0, RZ ;  /* 0x00000000ff09723e */ /* 0x001fe400048070ff */
[----:B-1----:R-:W-:Y:S01]  /*15d40*/  F2FP.SATFINITE.E4M3.F32.PACK_AB_MERGE_C R5, RZ, R3, RZ ;  /* 0x00000003ff05723e */ /* 0x002fe200048070ff */
[----:B------:R-:W-:Y:S01]  /*15d50*/  @!P0 STG.E.U8 desc[UR32][R26.64+0x38], R11 ;  /* 0x0000380b1a008986 */ /* 0x000fe2000c101120 */
[----:B------:R-:W-:-:S03]  /*15d60*/  F2FP.SATFINITE.E4M3.F32.PACK_AB_MERGE_C R7, RZ, R2, RZ ;  /* 0x00000002ff07723e */ /* 0x000fc600048070ff */
[----:B------:R0:W-:Y:S01]  /*15d70*/  @!P5 STG.E.U8 desc[UR32][R24.64+0x40], R13 ;  /* 0x0000400d1800d986 */ /* 0x0001e2000c101120 */
[----:B----4-:R-:W-:Y:S01]  /*15d80*/  FMUL R3, R222, UR18 ;  /* 0x00000012de037c20 */ /* 0x010fe20008400000 */
[----:B---3--:R-:W-:Y:S01]  /*15d90*/  FMUL R0, R224, UR18 ;  /* 0x00000012e0007c20 */ /* 0x008fe20008400000 */
[----:B--2---:R-:W-:Y:S01]  /*15da0*/  FMUL R2, R227, UR18 ;  /* 0x00000012e3027c20 */ /* 0x004fe20008400000 */
[----:B------:R-:W-:Y:S02]  /*15db0*/  FMUL R4, R225, UR18 ;  /* 0x00000012e1047c20 */ /* 0x000fe40008400000 */
[----:B------:R-:W2:Y:S04]  /*15dc0*/  LDL.LU R225, [R1+0x1c] ;  /* 0x00001c0001e17983 */ /* 0x000ea80000300800 */
[----:B------:R-:W3:Y:S04]  /*15dd0*/  LDL.LU R222, [R1+0x20] ;  /* 0x0000200001de7983 */ /* 0x000ee80000300800 */
[----:B------:R-:W4:Y:S01]  /*15de0*/  LDL.LU R224, [R1+0x24] ;  /* 0x0000240001e07983 */ /* 0x000f220000300800 */
[----:B0-----:R-:W-:Y:S01]  /*15df0*/  F2FP.SATFINITE.E4M3.F32.PACK_AB_MERGE_C R13, RZ, R3, RZ ;  /* 0x00000003ff0d723e */ /* 0x001fe200048070ff */
[----:B------:R-:W-:-:S02]  /*15e00*/  FMUL R3, R226, UR18 ;  /* 0x00000012e2037c20 */ /* 0x000fc40008400000 */
[----:B------:R-:W4:Y:S04]  /*15e10*/  LDL.LU R227, [R1+0x28] ;  /* 0x0000280001e37983 */ /* 0x000f280000300800 */
[----:B------:R-:W4:Y:S01]  /*15e20*/  LDL.LU R226, [R1+0x2c] ;  /* 0x00002c0001e27983 */ /* 0x000f220000300800 */
[----:B------:R-:W-:-:S04]  /*15e30*/  ISETP.GE.AND P3, PT, R35, 0x42, PT ;  /* 0x000000422300780c */ /* 0x000fc80003f66270 */
[C---:B------:R-:W-:Y:S02]  /*15e40*/  ISETP.LT.OR P4, PT, R34.reuse, 0x1, !P3 ;  /* 0x000000012200780c */ /* 0x040fe40005f81670 */
[C---:B------:R-:W-:Y:S02]  /*15e50*/  ISETP.LT.OR P3, PT, R34.reuse, 0x9, !P3 ;  /* 0x000000092200780c */ /* 0x040fe40005f61670 */
[C---:B------:R-:W-:Y:S02]  /*15e60*/  ISETP.GE.AND P2, PT, R35.reuse, 0x49, PT ;  /* 0x000000492300780c */ /* 0x040fe40003f46270 */
[C---:B------:R-:W-:Y:S02]  /*15e70*/  ISETP.LT.OR P1, PT, R34.reuse, 0x9, !P1 ;  /* 0x000000092200780c */ /* 0x040fe40004f21670 */
[----:B------:R-:W-:Y:S02]  /*15e80*/  ISETP.LT.OR P5, PT, R34, 0x1, !P2 ;  /* 0x000000012200780c */ /* 0x000fe400057a1670 */
[----:B------:R-:W-:-:S03]  /*15e90*/  ISETP.GE.AND P0, PT, R35, 0x4a, PT ;  /* 0x0000004a2300780c */ /* 0x000fc60003f06270 */
[----:B------:R0:W-:Y:S01]  /*15ea0*/  @!P4 STG.E.U8 desc[UR32][R24.64+0x41], R5 ;  /* 0x000041051800c986 */ /* 0x0001e2000c101120 */
[----:B------:R-:W-:-:S03]  /*15eb0*/  ISETP.LT.OR P6, PT, R34, 0x1, !P0 ;  /* 0x000000012200780c */ /* 0x000fc600047c1670 */
[----:B------:R-:W-:Y:S01]  /*15ec0*/  @!P3 STG.E.U8 desc[UR32][R26.64+0x41], R9 ;  /* 0x000041091a00b986 */ /* 0x000fe2000c101120 */
[----:B------:R-:W-:Y:S02]  /*15ed0*/  ISETP.GE.AND P3, PT, R35, 0x51, PT ;  /* 0x000000512300780c */ /* 0x000fe40003f66270 */
[----:B------:R-:W-:Y:S02]  /*15ee0*/  F2FP.SATFINITE.E4M3.F32.PACK_AB_MERGE_C R11, RZ, R4, RZ ;  /* 0x00000004ff0b723e */ /* 0x000fe400048070ff */
[C---:B------:R-:W-:Y:S02]  /*15ef0*/  ISETP.LT.OR P2, PT, R34.reuse, 0x9, !P2 ;  /* 0x000000092200780c */ /* 0x040fe40005741670 */
[C---:B------:R-:W-:Y:S02]  /*15f00*/  ISETP.LT.OR P0, PT, R34.reuse, 0x9, !P0 ;  /* 0x000000092200780c */ /* 0x040fe40004701670 */
[----:B------:R-:W-:Y:S02]  /*15f10*/  ISETP.LT.OR P4, PT, R34, 0x1, !P3 ;  /* 0x000000012200780c */ /* 0x000fe40005f81670 */
[----:B0-----:R-:W-:Y:S01]  /*15f20*/  F2FP.SATFINITE.E4M3.F32.PACK_AB_MERGE_C R5, RZ, R0, RZ ;  /* 0x00000000ff05723e */ /* 0x001fe200048070ff */
[----:B------:R0:W-:Y:S01]  /*15f30*/  @!P1 STG.E.U8 desc[UR32][R26.64+0x40], R7 ;  /* 0x000040071a009986 */ /* 0x0001e2000c101120 */
[----:B------:R-:W-:-:S03]  /*15f40*/  F2FP.SATFINITE.E4M3.F32.PACK_AB_MERGE_C R3, RZ, R3, RZ ;  /* 0x00000003ff03723e */ /* 0x000fc600048070ff */
[----:B------:R1:W-:Y:S04]  /*15f50*/  @!P5 STG.E.U8 desc[UR32][R24.64+0x48], R11 ;  /* 0x0000480b1800d986 */ /* 0x0003e8000c101120 */
[----:B------:R-:W-:Y:S01]  /*15f60*/  @!P6 STG.E.U8 desc[UR32][R24.64+0x49], R13 ;  /* 0x0000490d1800e986 */ /* 0x000fe2000c101120 */
[----:B0-----:R-:W-:-:S03]  /*15f70*/  F2FP.SATFINITE.E4M3.F32.PACK_AB_MERGE_C R7, RZ, R2, RZ ;  /* 0x00000002ff07723e */ /* 0x001fc600048070ff */
[----:B------:R-:W-:Y:S04]  /*15f80*/  @!P2 STG.E.U8 desc[UR32][R26.64+0x48], R5 ;  /* 0x000048051a00a986 */ /* 0x000fe8000c101120 */
[----:B------:R-:W-:Y:S04]  /*15f90*/  @!P0 STG.E.U8 desc[UR32][R26.64+0x49], R7 ;  /* 0x000049071a008986 */ /* 0x000fe8000c101120 */
[----:B------:R4:W-:Y:S01]  /*15fa0*/  @!P4 STG.E.U8 desc[UR32][R24.64+0x50], R3 ;  /* 0x000050031800c986 */ /* 0x0009e2000c101120 */
[----:B------:R-:W-:Y:S01]  /*15fb0*/  FMUL R0, R223, UR18 ;  /* 0x00000012df007c20 */ /* 0x000fe20008400000 */
[----:B------:R-:W-:-:S02]  /*15fc0*/  FMUL R4, R221, UR18 ;  /* 0x00000012dd047c20 */ /* 0x000fc40008400000 */
[----:B------:R-:W4:Y:S04]  /*15fd0*/  LDL.LU R221, [R1+0x30] ;  /* 0x0000300001dd7983 */ /* 0x000f280000300800 */
[----:B------:R-:W4:Y:S01]  /*15fe0*/  LDL.LU R223, [R1+0x34] ;  /* 0x0000340001df7983 */ /* 0x000f220000300800 */
[----:B-1----:R-:W-:Y:S02]  /*15ff0*/  F2FP.SATFINITE.E4M3.F32.PACK_AB_MERGE_C R11, RZ, R0, RZ ;  /* 0x00000000ff0b723e */ /* 0x002fe400048070ff */
[----:B------:R-:W-:Y:S01]  /*16000*/  F2FP.SATFINITE.E4M3.F32.PACK_AB_MERGE_C R9, RZ, R4, RZ ;  /* 0x00000004ff09723e */ /* 0x000fe200048070ff */
[----:B--2---:R-:W-:Y:S02]  /*16010*/  FMUL R0, R225, UR18 ;  /* 0x00000012e1007c20 */ /* 0x004fe40008400000 */
[----:B------:R-:W2:Y:S01]  /*16020*/  LDL.LU R225, [R1+0x38] ;  /* 0x0000380001e17983 */ /* 0x000ea20000300800 */
[----:B---3--:R-:W-:-:S03]  /*16030*/  FMUL R2, R222, UR18 ;  /* 0x00000012de027c20 */ /* 0x008fc60008400000 */
[----:B------:R-:W3:Y:S01]  /*16040*/  LDL.LU R222, [R1+0x3c] ;  /* 0x00003c0001de7983 */ /* 0x000ee20000300800 */
[----:B----4-:R-:W-:-:S03]  /*16050*/  FMUL R3, R224, UR18 ;  /* 0x00000012e0037c20 */ /* 0x010fc60008400000 */
[----:B------:R-:W4:Y:S01]  /*16060*/  LDL.LU R224, [R1+0x40] ;  /* 0x0000400001e07983 */ /* 0x000f220000300800 */
[----:B------:R-:W-:Y:S01]  /*16070*/  F2FP.SATFINITE.E4M3.F32.PACK_AB_MERGE_C R5, RZ, R0, RZ ;  /* 0x00000000ff05723e */ /* 0x000fe200048070ff */
[----:B------:R-:W-:Y:S02]  /*16080*/  FMUL R4, R227, UR18 ;  /* 0x00000012e3047c20 */ /* 0x000fe40008400000 */
[----:B------:R-:W4:Y:S01]  /*16090*/  LDL.LU R227, [R1+0x44] ;  /* 0x0000440001e37983 */ /* 0x000f220000300800 */
[----:B------:R-:W-:-:S03]  /*160a0*/  FMUL R0, R226, UR18 ;  /* 0x00000012e2007c20 */ /* 0x000fc60008400000 */
[----:B------:R-:W4:Y:S01]  /*160b0*/  LDL.LU R226, [R1+0x48] ;  /* 0x0000480001e27983 */ /* 0x000f220000300800 */
[C---:B------:R-:W-:Y:S02]  /*160c0*/  ISETP.GE.AND P1, PT, R35.reuse, 0x52, PT ;  /* 0x000000522300780c */ /* 0x040fe40003f26270 */
[----:B------:R-:W-:Y:S02]  /*160d0*/  ISETP.GE.AND P2, PT, R35, 0x5a, PT ;  /* 0x0000005a2300780c */ /* 0x000fe40003f46270 */
[C---:B------:R-:W-:Y:S02]  /*160e0*/  ISETP.LT.OR P5, PT, R34.reuse, 0x1, !P1 ;  /* 0x000000012200780c */ /* 0x040fe40004fa1670 */
[C---:B------:R-:W-:Y:S02]  /*160f0*/  ISETP.LT.OR P3, PT, R34.reuse, 0x9, !P3 ;  /* 0x000000092200780c */ /* 0x040fe40005f61670 */
[C---:B------:R-:W-:Y:S02]  /*16100*/  ISETP.LT.OR P1, PT, R34.reuse, 0x9, !P1 ;  /* 0x000000092200780c */ /* 0x040fe40004f21670 */
[----:B------:R-:W-:-:S02]  /*16110*/  ISETP.LT.OR P4, PT, R34, 0x1, !P2 ;  /* 0x000000012200780c */ /* 0x000fc40005781670 */
[----:B------:R-:W-:Y:S02]  /*16120*/  ISETP.GE.AND P0, PT, R35, 0x59, PT ;  /* 0x000000592300780c */ /* 0x000fe40003f06270 */
[----:B------:R-:W-:Y:S02]  /*16130*/  F2FP.SATFINITE.E4M3.F32.PACK_AB_MERGE_C R7, RZ, R2, RZ ;  /* 0x00000002ff07723e */ /* 0x000fe400048070ff */
[----:B------:R-:W-:Y:S01]  /*16140*/  F2FP.SATFINITE.E4M3.F32.PACK_AB_MERGE_C R3, RZ, R3, RZ ;  /* 0x00000003ff03723e */ /* 0x000fe200048070ff */
[----:B------:R0:W-:Y:S01]  /*16150*/  @!P5 STG.E.U8 desc[UR32][R24.64+0x51], R9 ;  /* 0x000051091800d986 */ /* 0x0001e2000c101120 */
[----:B------:R-:W-:-:S03]  /*16160*/  ISETP.LT.OR P2, PT, R34, 0x9, !P2 ;  /* 0x000000092200780c */ /* 0x000fc60005741670 */
[----:B------:R1:W-:Y:S01]  /*16170*/  @!P3 STG.E.U8 desc[UR32][R26.64+0x50], R11 ;  /* 0x0000500b1a00b986 */ /* 0x0003e2000c101120 */
[----:B------:R-:W-:-:S03]  /*16180*/  ISETP.LT.OR P3, PT, R34, 0x1, !P0 ;  /* 0x000000012200780c */ /* 0x000fc60004761670 */
[----:B------:R1:W-:Y:S04]  /*16190*/  @!P1 STG.E.U8 desc[UR32][R26.64+0x51], R5 ;  /* 0x000051051a009986 */ /* 0x0003e8000c101120 */
[----:B------:R-:W-:Y:S01]  /*161a0*/  @!P4 STG.E.U8 desc[UR32][R24.64+0x59], R3 ;  /* 0x000059031800c986 */ /* 0x000fe2000c101120 */
[----:B0-----:R-:W-:Y:S02]  /*161b0*/  F2FP.SATFINITE.E4M3.F32.PACK_AB_MERGE_C R9, RZ, R4, RZ ;  /* 0x00000004ff09723e */ /* 0x001fe400048070ff */
[----:B-1----:R-:W-:-:S03]  /*161c0*/  F2FP.SATFINITE.E4M3.F32.PACK_AB_MERGE_C R11, RZ, R0, RZ ;  /* 0x00000000ff0b723e */ /* 0x002fc600048070ff */
[----:B------:R0:W-:Y:S04]  /*161d0*/  @!P3 STG.E.U8 desc[UR32][R24.64+0x58], R7 ;  /* 0x000058071800b986 */ /* 0x0001e8000c101120 */
[----:B------:R1:W-:Y:S01]  /*161e0*/  @!P2 STG.E.U8 desc[UR32][R26.64+0x59], R11 ;  /* 0x0000590b1a00a986 */ /* 0x0003e2000c101120 */
[----:B------:R-:W-:-:S03]  /*161f0*/  FMUL R2, R223, UR18 ;  /* 0x00000012df027c20 */ /* 0x000fc60008400000 */
[----:B------:R-:W4:Y:S01]  /*16200*/  LDL.LU R223, [R1+0x4c] ;  /* 0x00004c0001df7983 */ /* 0x000f220000300800 */
[----:B------:R-:W-:-:S05]  /*16210*/  FMUL R0, R221, UR18 ;  /* 0x00000012dd007c20 */ /* 0x000fca0008400000 */
[----:B------:R-:W-:Y:S02]  /*16220*/  F2FP.SATFINITE.E4M3.F32.PACK_AB_MERGE_C R5, RZ, R0, RZ ;  /* 0x00000000ff05723e */ /* 0x000fe400048070ff */
[----:B0-----:R-:W-:Y:S01]  /*16230*/  F2FP.SATFINITE.E4M3.F32.PACK_AB_MERGE_C R7, RZ, R2, RZ ;  /* 0x00000002ff07723e */ /* 0x001fe200048070ff */
[----:B--2---:R-:W-:Y:S02]  /*16240*/  FMUL R3, R225, UR18 ;  /* 0x00000012e1037c20 */ /* 0x004fe40008400000 */
[----:B------:R-:W2:Y:S01]  /*16250*/  LDL.LU R225, [R1+0x50] ;  /* 0x0000500001e17983 */ /* 0x000ea20000300800 */
[----:B---3--:R-:W-:-:S03]  /*16260*/  FMUL R4, R222, UR18 ;  /* 0x00000012de047c20 */ /* 0x008fc60008400000 */
[----:B------:R-:W3:Y:S01]  /*16270*/  LDL.LU R222, [R1+0x54] ;  /* 0x0000540001de7983 */ /* 0x000ee20000300800 */
[----:B----4-:R-:W-:-:S03]  /*16280*/  FMUL R0, R224, UR18 ;  /* 0x00000012e0007c20 */ /* 0x010fc60008400000 */
[----:B------:R-:W4:Y:S02]  /*16290*/  LDL.LU R224, [R1+0x58] ;  /* 0x0000580001e07983 */ /* 0x000f240000300800 */
[----:B-1----:R-:W-:Y:S01]  /*162a0*/  F2FP.SATFINITE.E4M3.F32.PACK_AB_MERGE_C R11, RZ, R0, RZ ;  /* 0x00000000ff0b723e */ /* 0x002fe200048070ff */
[----:B------:R-:W-:Y:S01]  /*162b0*/  FMUL R0, R227, UR18 ;  /* 0x00000012e3007c20 */ /* 0x000fe20008400000 */
[----:B------:R-:W-:Y:S01]  /*162c0*/  FMUL R2, R226, UR18 ;  /* 0x00000012e2027c20 */ /* 0x000fe20008400000 */
[----:B------:R-:W4:Y:S04]  /*162d0*/  LDL.LU R227, [R1+0x5c] ;  /* 0x00005c0001e37983 */ /* 0x000f280000300800 */
[----:B------:R-:W4:Y:S01]  /*162e0*/  LDL.LU R226, [R1+0x60] ;  /* 0x0000600001e27983 */ /* 0x000f220000300800 */
[----:B------:R-:W-:-:S02]  /*162f0*/  ISETP.LT.OR P0, PT, R34, 0x9, !P0 ;  /* 0x000000092200780c */ /* 0x000fc40004701670 */
[----:B------:R-:W-:Y:S01]  /*16300*/  ISETP.GE.AND P2, PT, R35, 0x62, PT ;  /* 0x000000622300780c */ /* 0x000fe20003f46270 */
[----:B------:R-:W4:Y:S03]  /*16310*/  LDL.LU R221, [R1+0x64] ;  /* 0x0000640001dd7983 */ /* 0x000f260000300800 */
[----:B------:R-:W-:-:S07]  /*16320*/  ISETP.LT.OR P3, PT, R34, 0x1, !P2 ;  /* 0x000000012200780c */ /* 0x000fce0005761670 */
[----:B------:R0:W-:Y:S01]  /*16330*/  @!P0 STG.E.U8 desc[UR32][R26.64+0x58], R9 ;  /* 0x000058091a008986 */ /* 0x0001e2000c101120 */
[----:B------:R-:W-:-:S04]  /*16340*/  ISETP.GE.AND P0, PT, R35, 0x61, PT ;  /* 0x000000612300780c */ /* 0x000fc80003f06270 */
[C---:B------:R-:W-:Y:S02]  /*16350*/  ISETP.LT.OR P4, PT, R34.reuse, 0x1, !P0 ;  /* 0x000000012200780c */ /* 0x040fe40004781670 */
[C---:B------:R-:W-:Y:S02]  /*16360*/  ISETP.LT.OR P0, PT, R34.reuse, 0x9, !P0 ;  /* 0x000000092200780c */ /* 0x040fe40004701670 */
[----:B------:R-:W-:Y:S02]  /*16370*/  ISETP.GE.AND P1, PT, R35, 0x69, PT ;  /* 0x000000692300780c */ /* 0x000fe40003f26270 */
[----:B------:R-:W-:Y:S01]  /*16380*/  F2FP.SATFINITE.E4M3.F32.PACK_AB_MERGE_C R3, RZ, R3, RZ ;  /* 0x00000003ff03723e */ /* 0x000fe200048070ff */
[----:B------:R-:W-:Y:S01]  /*16390*/  @!P3 STG.E.U8 desc[UR32][R24.64+0x61], R7 ;  /* 0x000061071800b986 */ /* 0x000fe2000c101120 */
[C---:B------:R-:W-:Y:S02]  /*163a0*/  ISETP.LT.OR P2, PT, R34.reuse, 0x9, !P2 ;  /* 0x000000092200780c */ /* 0x040fe40005741670 */
[----:B------:R-:W-:-:S03]  /*163b0*/  ISETP.LT.OR P5, PT, R34, 0x1, !P1 ;  /* 0x000000012200780c */ /* 0x000fc60004fa1670 */
[----:B------:R1:W-:Y:S01]  /*163c0*/  @!P4 STG.E.U8 desc[UR32][R24.64+0x60], R5 ;  /* 0x000060051800c986 */ /* 0x0003e2000c101120 */
[----:B------:R-:W-:-:S03]  /*163d0*/  ISETP.GE.AND P3, PT, R35, 0x6a, PT ;  /* 0x0000006a2300780c */ /* 0x000fc60003f66270 */
[----:B------:R1:W-:Y:S01]  /*163e0*/  @!P0 STG.E.U8 desc[UR32][R26.64+0x60], R3 ;  /* 0x000060031a008986 */ /* 0x0003e2000c101120 */
[----:B0-----:R-:W-:Y:S02]  /*163f0*/  F2FP.SATFINITE.E4M3.F32.PACK_AB_MERGE_C R9, RZ, R4, RZ ;  /* 0x00000004ff09723e */ /* 0x001fe400048070ff */
[C---:B------:R-:W-:Y:S02]  /*16400*/  ISETP.LT.OR P4, PT, R34.reuse, 0x1, !P3 ;  /* 0x000000012200780c */ /* 0x040fe40005f81670 */
[----:B------:R-:W-:Y:S02]  /*16410*/  ISETP.LT.OR P3, PT, R34, 0x9, !P3 ;  /* 0x000000092200780c */ /* 0x000fe40005f61670 */
[----:B-1----:R-:W-:Y:S01]  /*16420*/  F2FP.SATFINITE.E4M3.F32.PACK_AB_MERGE_C R5, RZ, R0, RZ ;  /* 0x00000000ff05723e */ /* 0x002fe200048070ff */
[----:B------:R-:W-:Y:S04]  /*16430*/  @!P2 STG.E.U8 desc[UR32][R26.64+0x61], R9 ;  /* 0x000061091a00a986 */ /* 0x000fe8000c101120 */
[----:B------:R0:W-:Y:S01]  /*16440*/  @!P5 STG.E.U8 desc[UR32][R24.64+0x68], R11 ;  /* 0x0000680b1800d986 */ /* 0x0001e2000c101120 */
[----:B------:R-:W-:-:S03]  /*16450*/  F2FP.SATFINITE.E4M3.F32.PACK_AB_MERGE_C R7, RZ, R2, RZ ;  /* 0x00000002ff07723e */ /* 0x000fc600048070ff */
[----:B------:R-:W-:Y:S01]  /*16460*/  @!P4 STG.E.U8 desc[UR32][R24.64+0x69], R5 ;  /* 0x000069051800c986 */ /* 0x000fe2000c101120 */
[----:B------:R-:W-:-:S03]  /*16470*/  FMUL R3, R223, UR18 ;  /* 0x00000012df037c20 */ /* 0x000fc60008400000 */
[----:B------:R-:W4:Y:S02]  /*16480*/  LDL.LU R223, [R1+0x68] ;  /* 0x0000680001df7983 */ /* 0x000f240000300800 */
[----:B------:R-:W-:-:S05]  /*16490*/  F2FP.SATFINITE.E4M3.F32.PACK_AB_MERGE_C R3, RZ, R3, RZ ;  /* 0x00000003ff03723e */ /* 0x000fca00048070ff */
[----:B------:R1:W-:Y:S01]  /*164a0*/  @!P3 STG.E.U8 desc[UR32][R26.64+0x69], R3 ;  /* 0x000069031a00b986 */ /* 0x0003e2000c101120 */
[----:B--2---:R-:W-:-:S03]  /*164b0*/  FMUL R4, R225, UR18 ;  /* 0x00000012e1047c20 */ /* 0x004fc60008400000 */
[----:B------:R-:W2:Y:S01]  /*164c0*/  LDL.LU R225, [R1+0x6c] ;  /* 0x00006c0001e17983 */ /* 0x000ea20000300800 */
[----:B---3--:R-:W-:-:S03]  /*164d0*/  FMUL R0, R222, UR18 ;  /* 0x00000012de007c20 */ /* 0x008fc60008400000 */
[----:B------:R-:W3:Y:S02]  /*164e0*/  LDL.LU R222, [R1+0x70] ;  /* 0x0000700001de7983 */ /* 0x000ee40000300800 */
[----:B0-----:R-:W-:Y:S01]  /*164f0*/  F2FP.SATFINITE.E4M3.F32.PACK_AB_MERGE_C R11, RZ, R0, RZ ;  /* 0x00000000ff0b723e */ /* 0x001fe200048070ff */
[----:B----4-:R-:W-:Y:S02]  /*16500*/  FMUL R0, R224, UR18 ;  /* 0x00000012e0007c20 */ /* 0x010fe40008400000 */
[----:B------:R-:W4:Y:S01]  /*16510*/  LDL.LU R224, [R1+0x74] ;  /* 0x0000740001e07983 */ /* 0x000f220000300800 */
[----:B------:R-:W-:-:S03]  /*16520*/  FMUL R2, R227, UR18 ;  /* 0x00000012e3027c20 */ /* 0x000fc60008400000 */
[----:B------:R-:W4:Y:S01]  /*16530*/  LDL.LU R227, [R1+0x78] ;  /* 0x0000780001e37983 */ /* 0x000f220000300800 */
[----:B-1----:R-:W-:-:S03]  /*16540*/  FMUL R3, R226, UR18 ;  /* 0x00000012e2037c20 */ /* 0x002fc60008400000 */
[----:B------:R-:W4:Y:S01]  /*16550*/  LDL.LU R226, [R1+0x7c] ;  /* 0x00007c0001e27983 */ /* 0x000f220000300800 */
[C---:B------:R-:W-:Y:S02]  /*16560*/  ISETP.GE.AND P0, PT, R35.reuse, 0x72, PT ;  /* 0x000000722300780c */ /* 0x040fe40003f06270 */
[C---:B------:R-:W-:Y:S02]  /*16570*/  ISETP.LT.OR P1, PT, R34.reuse, 0x9, !P1 ;  /* 0x000000092200780c */ /* 0x040fe40004f21670 */
[C---:B------:R-:W-:Y:S02]  /*16580*/  ISETP.LT.OR P6, PT, R34.reuse, 0x1, !P0 ;  /* 0x000000012200780c */ /* 0x040fe400047c1670 */
[C---:B------:R-:W-:Y:S02]  /*16590*/  ISETP.GE.AND P2, PT, R35.reuse, 0x71, PT ;  /* 0x000000712300780c */ /* 0x040fe40003f46270 */
[----:B------:R-:W-:Y:S02]  /*165a0*/  ISETP.GE.AND P3, PT, R35, 0x79, PT ;  /* 0x000000792300780c */ /* 0x000fe40003f66270 */
[----:B------:R-:W-:-:S02]  /*165b0*/  ISETP.LT.OR P5, PT, R34, 0x1, !P2 ;  /* 0x000000012200780c */ /* 0x000fc400057a1670 */
[C---:B------:R-:W-:Y:S02]  /*165c0*/  ISETP.LT.OR P2, PT, R34.reuse, 0x9, !P2 ;  /* 0x000000092200780c */ /* 0x040fe40005741670 */
[C---:B------:R-:W-:Y:S02]  /*165d0*/  ISETP.LT.OR P0, PT, R34.reuse, 0x9, !P0 ;  /* 0x000000092200780c */ /* 0x040fe40004701670 */
[----:B------:R-:W-:Y:S02]  /*165e0*/  ISETP.LT.OR P4, PT, R34, 0x1, !P3 ;  /* 0x000000012200780c */ /* 0x000fe40005f81670 */
[----:B------:R-:W-:Y:S01]  /*165f0*/  F2FP.SATFINITE.E4M3.F32.PACK_AB_MERGE_C R5, RZ, R0, RZ ;  /* 0x00000000ff05723e */ /* 0x000fe200048070ff */
[----:B------:R0:W-:Y:S01]  /*16600*/  @!P1 STG.E.U8 desc[UR32][R26.64+0x68], R7 ;  /* 0x000068071a009986 */ /* 0x0001e2000c101120 */
[----:B------:R-:W-:Y:S01]  /*16610*/  F2FP.SATFINITE.E4M3.F32.PACK_AB_MERGE_C R9, RZ, R4, RZ ;  /* 0x00000004ff09723e */ /* 0x000fe200048070ff */
[----:B------:R-:W-:Y:S02]  /*16620*/  FMUL R4, R221, UR18 ;  /* 0x00000012dd047c20 */ /* 0x000fe40008400000 */
[----:B------:R-:W-:Y:S01]  /*16630*/  @!P6 STG.E.U8 desc[UR32][R24.64+0x71], R11 ;  /* 0x0000710b1800e986 */ /* 0x000fe2000c101120 */
[----:B------:R-:W-:-:S03]  /*16640*/  F2FP.SATFINITE.E4M3.F32.PACK_AB_MERGE_C R3, RZ, R3, RZ ;  /* 0x00000003ff03723e */ /* 0x000fc600048070ff */
[----:B------:R-:W4:Y:S01]  /*16650*/  LDL.LU R221, [R1+0x80] ;  /* 0x0000800001dd7983 */ /* 0x000f220000300800 */
[----:B0-----:R-:W-:-:S03]  /*16660*/  F2FP.SATFINITE.E4M3.F32.PACK_AB_MERGE_C R7, RZ, R2, RZ ;  /* 0x00000002ff07723e */ /* 0x001fc600048070ff */
[----:B------:R0:W-:Y:S04]  /*16670*/  @!P5 STG.E.U8 desc[UR32][R24.64+0x70], R9 ;  /* 0x000070091800d986 */ /* 0x0001e8000c101120 */
[----:B------:R-:W-:Y:S04]  /*16680*/  @!P2 STG.E.U8 desc[UR32][R26.64+0x70], R5 ;  /* 0x000070051a00a986 */ /* 0x000fe8000c101120 */
[----:B------:R-:W-:Y:S04]  /*16690*/  @!P0 STG.E.U8 desc[UR32][R26.64+0x71], R7 ;  /* 0x000071071a008986 */ /* 0x000fe8000c101120 */
[----:B------:R4:W-:Y:S01]  /*166a0*/  @!P4 STG.E.U8 desc[UR32][R24.64+0x78], R3 ;  /* 0x000078031800c986 */ /* 0x0009e2000c101120 */
[----:B0-----:R-:W-:Y:S01]  /*166b0*/  F2FP.SATFINITE.E4M3.F32.PACK_AB_MERGE_C R9, RZ, R4, RZ ;  /* 0x00000004ff09723e */ /* 0x001fe200048070ff */
[----:B------:R-:W-:-:S02]  /*166c0*/  FMUL R0, R223, UR18 ;  /* 0x00000012df007c20 */ /* 0x000fc40008400000 */
[----:B------:R-:W4:Y:S03]  /*166d0*/  LDL.LU R223, [R1+0x84] ;  /* 0x0000840001df7983 */ /* 0x000f260000300800 */
        /* <DEDUP_REMOVED lines=19> */
[----:B------:R-:W-:-:S03]  /*16810*/  F2FP.SATFINITE.E4M3.F32.PACK_AB_MERGE_C R3, RZ, R3, RZ ;  /* 0x00000003ff03723e */ /* 0x000fc600048070ff */
[----:B------:R0:W-:Y:S01]  /*16820*/  @!P5 STG.E.U8 desc[UR32][R24.64+0x79], R9 ;  /* 0x000079091800d986 */ /* 0x0001e2000c101120 */
[----:B------:R-:W-:-:S03]  /*16830*/  ISETP.LT.OR P2, PT, R34, 0x9, !P2 ;  /* 0x000000092200780c */ /* 0x000fc60005741670 */
[----:B------:R1:W-:Y:S01]  /*16840*/  @!P3 STG.E.U8 desc[UR32][R26.64+0x78], R11 ;  /* 0x0000780b1a00b986 */ /* 0x0003e2000c101120 */
[----:B------:R-:W-:Y:S02]  /*16850*/  ISETP.LT.OR P3, PT, R34, 0x1, !P0 ;  /* 0x000000012200780c */ /* 0x000fe40004761670 */
[----:B------:R-:W-:Y:S01]  /*16860*/  F2FP.SATFINITE.E4M3.F32.PACK_AB_MERGE_C R7, RZ, R2, RZ ;  /* 0x00000002ff07723e */ /* 0x000fe200048070ff */
[----:B------:R1:W-:Y:S04]  /*16870*/  @!P1 STG.E.U8 desc[UR32][R26.64+0x79], R5 ;  /* 0x000079051a009986 */ /* 0x0003e8000c101120 */
[----:B------:R-:W-:Y:S01]  /*16880*/  @!P4 STG.E.U8 desc[UR32][R24.64+0x81], R3 ;  /* 0x000081031800c986 */ /* 0x000fe2000c101120 */
[----:B0-----:R-:W-:Y:S02]  /*16890*/  F2FP.SATFINITE.E4M3.F32.PACK_AB_MERGE_C R9, RZ, R4, RZ ;  /* 0x00000004ff09723e */ /* 0x001fe400048070ff */
[----:B-1----:R-:W-:Y:S01]  /*168a0*/  F2FP.SATFINITE.E4M3.F32.PACK_AB_MERGE_C R11, RZ, R0, RZ ;  /* 0x00000000ff0b723e */ /* 0x002fe200048070ff */
[----:B------:R-:W-:-:S02]  /*168b0*/  FMUL R0, R221, UR18 ;  /* 0x00000012dd007c20 */ /* 0x000fc40008400000 */
[----:B------:R0:W-:Y:S03]  /*168c0*/  @!P3 STG.E.U8 desc[UR32][R24.64+0x80], R7 ;  /* 0x000080071800b986 */ /* 0x0001e6000c101120 */
[----:B------:R-:W-:Y:S01]  /*168d0*/  F2FP.SATFINITE.E4M3.F32.PACK_AB_MERGE_C R5, RZ, R0, RZ ;  /* 0x00000000ff05723e */ /* 0x000fe200048070ff */
[----:B------:R1:W-:Y:S01]  /*168e0*/  @!P2 STG.E.U8 desc[UR32][R26.64+0x81], R11 ;  /* 0x0000810b1a00a986 */ /* 0x0003e2000c101120 */
[----:B------:R-:W-:-:S03]  /*168f0*/  FMUL R2, R223, UR18 ;  /* 0x00000012df027c20 */ /* 0x000fc60008400000 */
[----:B------:R-:W4:Y:S02]  /*16900*/  LDL.LU R223, [R1+0x9c] ;  /* 0x00009c0001df7983 */ /* 0x000f240000300800 */
        /* <DEDUP_REMOVED lines=8> */
[----:B------:R-:W-:Y:S02]  /*16990*/  FMUL R0, R227, UR18 ;  /* 0x00000012e3007c20 */ /* 0x000fe40008400000 */
[----:B------:R-:W4:Y:S01]  /*169a0*/  LDL.LU R227, [R1+0xac] ;  /* 0x0000ac0001e37983 */ /* 0x000f220000300800 */
[----:B------:R-:W-:-:S03]  /*169b0*/  FMUL R2, R226, UR18 ;  /* 0x00000012e2027c20 */ /* 0x000fc60008400000 */
[----:B------:R-:W4:Y:S01]  /*169c0*/  LDL.LU R226, [R1+0xb0] ;  /* 0x0000b00001e27983 */ /* 0x000f220000300800 */
[C---:B------:R-:W-:Y:S02]  /*169d0*/  ISETP.LT.OR P0, PT, R34.reuse, 0x9, !P0 ;  /* 0x000000092200780c */ /* 0x040fe40004701670 */
        /* <DEDUP_REMOVED lines=8> */
[C---:B------:R-:W-:Y:S02]  /*16a60*/  ISETP.LT.OR P2, PT, R34.reuse, 0x9, !P2 ;  /* 0x000000092200780c */ /* 0x040fe40005741670 */
[----:B------:R-:W-:Y:S01]  /*16a70*/  ISETP.LT.OR P5, PT, R34, 0x1, !P1 ;  /* 0x000000012200780c */ /* 0x000fe20004fa1670 */
[----:B------:R-:W-:Y:S01]  /*16a80*/  @!P3 STG.E.U8 desc[UR32][R24.64+0x89], R7 ;  /* 0x000089071800b986 */ /* 0x000fe2000c101120 */
[----:B------:R-:W-:-:S02]  /*16a90*/  F2FP.SATFINITE.E4M3.F32.PACK_AB_MERGE_C R3, RZ, R3, RZ ;  /* 0x00000003ff03723e */ /* 0x000fc400048070ff */
[----:B------:R-:W-:Y:S01]  /*16aa0*/  ISETP.GE.AND P3, PT, R35, 0x92, PT ;  /* 0x000000922300780c */ /* 0x000fe20003f66270 */
[----:B------:R1:W-:Y:S01]  /*16ab0*/  @!P4 STG.E.U8 desc[UR32][R24.64+0x88], R5 ;  /* 0x000088051800c986 */ /* 0x0003e2000c101120 */
[----:B0-----:R-:W-:Y:S02]  /*16ac0*/  F2FP.SATFINITE.E4M3.F32.PACK_AB_MERGE_C R9, RZ, R4, RZ ;  /* 0x00000004ff09723e */ /* 0x001fe400048070ff */
[C---:B------:R-:W-:Y:S01]  /*16ad0*/  ISETP.LT.OR P4, PT, R34.reuse, 0x1, !P3 ;  /* 0x000000012200780c */ /* 0x040fe20005f81670 */
[----:B------:R0:W-:Y:S01]  /*16ae0*/  @!P0 STG.E.U8 desc[UR32][R26.64+0x88], R3 ;  /* 0x000088031a008986 */ /* 0x0001e2000c101120 */
[----:B------:R-:W-:-:S03]  /*16af0*/  ISETP.LT.OR P3, PT, R34, 0x9, !P3 ;  /* 0x000000092200780c */ /* 0x000fc60005f61670 */
[----:B------:R-:W-:Y:S01]  /*16b00*/  @!P2 STG.E.U8 desc[UR32][R26.64+0x89], R9 ;  /* 0x000089091a00a986 */ /* 0x000fe2000c101120 */
[----:B-1----:R-:W-:-:S03]  /*16b10*/  F2FP.SATFINITE.E4M3.F32.PACK_AB_MERGE_C R5, RZ, R0, RZ ;  /* 0x00000000ff05723e */ /* 0x002fc600048070ff */
[----:B------:R1:W-:Y:S01]  /*16b20*/  @!P5 STG.E.U8 desc[UR32][R24.64+0x90], R11 ;  /* 0x0000900b1800d986 */ /* 0x0003e2000c101120 */
[----:B------:R-:W-:-:S03]  /*16b30*/  F2FP.SATFINITE.E4M3.F32.PACK_AB_MERGE_C R7, RZ, R2, RZ ;  /* 0x00000002ff07723e */ /* 0x000fc600048070ff */
[----:B------:R-:W-:Y:S01]  /*16b40*/  @!P4 STG.E.U8 desc[UR32][R24.64+0x91], R5 ;  /* 0x000091051800c986 */ /* 0x000fe2000c101120 */
[----:B0-----:R-:W-:-:S03]  /*16b50*/  FMUL R3, R223, UR18 ;  /* 0x00000012df037c20 */ /* 0x001fc60008400000 */
[----:B------:R-:W4:Y:S02]  /*16b60*/  LDL.LU R223, [R1+0xb8] ;  /* 0x0000b80001df7983 */ /* 0x000f240000300800 */
[----:B------:R-:W-:-:S05]  /*16b70*/  F2FP.SATFINITE.E4M3.F32.PACK_AB_MERGE_C R3, RZ, R3, RZ ;  /* 0x00000003ff03723e */ /* 0x000fca00048070ff */
[----:B------:R0:W-:Y:S01]  /*16b80*/  @!P3 STG.E.U8 desc[UR32][R26.64+0x91], R3 ;  /* 0x000091031a00b986 */ /* 0x0001e2000c101120 */
[----:B--2---:R-:W-:-:S03]  /*16b90*/  FMUL R4, R225, UR18 ;  /* 0x00000012e1047c20 */ /* 0x004fc60008400000 */
[----:B------:R-:W2:Y:S01]  /*16ba0*/  LDL.LU R225, [R1+0xbc] ;  /* 0x0000bc0001e17983 */ /* 0x000ea20000300800 */
[----:B---3--:R-:W-:-:S03]  /*16bb0*/  FMUL R0, R222, UR18 ;  /* 0x00000012de007c20 */ /* 0x008fc60008400000 */
[----:B------:R-:W3:Y:S02]  /*16bc0*/  LDL.LU R222, [R1+0xc0] ;  /* 0x0000c00001de7983 */ /* 0x000ee40000300800 */
[----:B-1----:R-:W-:Y:S01]  /*16bd0*/  F2FP.SATFINITE.E4M3.F32.PACK_AB_MERGE_C R11, RZ, R0, RZ ;  /* 0x00000000ff0b723e */ /* 0x002fe200048070ff */
[----:B----4-:R-:W-:Y:S02]  /*16be0*/  FMUL R0, R224, UR18 ;  /* 0x00000012e0007c20 */ /* 0x010fe40008400000 */
[----:B------:R-:W4:Y:S01]  /*16bf0*/  LDL.LU R224, [R1+0xc4] ;  /* 0x0000c40001e07983 */ /* 0x000f220000300800 */
[----:B------:R-:W-:-:S03]  /*16c00*/  FMUL R2, R227, UR18 ;  /* 0x00000012e3027c20 */ /* 0x000fc60008400000 */
[----:B------:R-:W4:Y:S01]  /*16c10*/  LDL.LU R227, [R1+0xc8] ;  /* 0x0000c80001e37983 */ /* 0x000f220000300800 */
[----:B0-----:R-:W-:-:S03]  /*16c20*/  FMUL R3, R226, UR18 ;  /* 0x00000012e2037c20 */ /* 0x001fc60008400000 */
[----:B------:R-:W4:Y:S01]  /*16c30*/  LDL.LU R226, [R1+0xcc] ;  /* 0x0000cc0001e27983 */ /* 0x000f220000300800 */
[C---:B------:R-:W-:Y:S02]  /*16c40*/  ISETP.GE.AND P0, PT, R35.reuse, 0x9a, PT ;  /* 0x0000009a2300780c */ /* 0x040fe40003f06270 */
[C---:B------:R-:W-:Y:S02]  /*16c50*/  ISETP.LT.OR P1, PT, R34.reuse, 0x9, !P1 ;  /* 0x000000092200780c */ /* 0x040fe40004f21670 */
[C---:B------:R-:W-:Y:S02]  /*16c60*/  ISETP.GE.AND P2, PT, R35.reuse, 0x99, PT ;  /* 0x000000992300780c */ /* 0x040fe40003f46270 */
[----:B------:R-:W-:Y:S02]  /*16c70*/  ISETP.GE.AND P3, PT, R35, 0xa1, PT ;  /* 0x000000a12300780c */ /* 0x000fe40003f66270 */
[C---:B------:R-:W-:Y:S02]  /*16c80*/  ISETP.LT.OR P6, PT, R34.reuse, 0x1, !P0 ;  /* 0x000000012200780c */ /* 0x040fe400047c1670 */
[----:B------:R-:W-:-:S02]  /*16c90*/  ISETP.LT.OR P5, PT, R34, 0x1, !P2 ;  /* 0x000000012200780c */ /* 0x000fc400057a1670 */
[C---:B------:R-:W-:Y:S02]  /*16ca0*/  ISETP.LT.OR P2, PT, R34.reuse, 0x9, !P2 ;  /* 0x000000092200780c */ /* 0x040fe40005741670 */
[C---:B------:R-:W-:Y:S02]  /*16cb0*/  ISETP.LT.OR P0, PT, R34.reuse, 0x9, !P0 ;  /* 0x000000092200780c */ /* 0x040fe40004701670 */
[----:B------:R-:W-:Y:S01]  /*16cc0*/  ISETP.LT.OR P4, PT, R34, 0x1, !P3 ;  /* 0x000000012200780c */ /* 0x000fe20005f81670 */
[----:B------:R0:W-:Y:S01]  /*16cd0*/  @!P1 STG.E.U8 desc[UR32][R26.64+0x90], R7 ;  /* 0x000090071a009986 */ /* 0x0001e2000c101120 */
[----:B------:R-:W-:Y:S01]  /*16ce0*/  F2FP.SATFINITE.E4M3.F32.PACK_AB_MERGE_C R9, RZ, R4, RZ ;  /* 0x00000004ff09723e */ /* 0x000fe200048070ff */
[----:B------:R-:W-:Y:S01]  /*16cf0*/  FMUL R4, R221, UR18 ;  /* 0x00000012dd047c20 */ /* 0x000fe20008400000 */
[----:B------:R-:W-:Y:S01]  /*16d00*/  F2FP.SATFINITE.E4M3.F32.PACK_AB_MERGE_C R5, RZ, R0, RZ ;  /* 0x00000000ff05723e */ /* 0x000fe200048070ff */
[----:B------:R-:W4:Y:S01]  /*16d10*/  LDL.LU R221, [R1+0xd0] ;  /* 0x0000d00001dd7983 */ /* 0x000f220000300800 */
[----:B------:R-:W-:-:S03]  /*16d20*/  F2FP.SATFINITE.E4M3.F32.PACK_AB_MERGE_C R3, RZ, R3, RZ ;  /* 0x00000003ff03723e */ /* 0x000fc600048070ff */
[----:B------:R-:W-:Y:S01]  /*16d30*/  @!P6 STG.E.U8 desc[UR32][R24.64+0x99], R11 ;  /* 0x0000990b1800e986 */ /* 0x000fe2000c101120 */
        /* <DEDUP_REMOVED lines=21> */
[C---:B------:R-:W-:Y:S02]  /*16e90*/  ISETP.LT.OR P3, PT, R34.reuse, 0x9, !P3 ;  /* 0x000000092200780c */ /* 0x040fe40005f61670 */
[C---:B------:R-:W-:Y:S02]  /*16ea0*/  ISETP.LT.OR P5, PT, R34.reuse, 0x1, !P1 ;  /* 0x000000012200780c */ /* 0x040fe40004fa1670 */
[----:B------:R-:W-:Y:S02]  /*16eb0*/  ISETP.GE.AND P2, PT, R35, 0xaa, PT ;  /* 0x000000aa2300780c */ /* 0x000fe40003f46270 */
[C---:B------:R-:W-:Y:S02]  /*16ec0*/  ISETP.LT.OR P1, PT, R34.reuse, 0x9, !P1 ;  /* 0x000000092200780c */ /* 0x040fe40004f21670 */
[----:B------:R-:W-:-:S02]  /*16ed0*/  ISETP.LT.OR P4, PT, R34, 0x1, !P2 ;  /* 0x000000012200780c */ /* 0x000fc40005781670 */
[----:B------:R-:W-:Y:S02]  /*16ee0*/  ISETP.GE.AND P0, PT, R35, 0xa9, PT ;  /* 0x000000a92300780c */ /* 0x000fe40003f06270 */
[----:B------:R-:W-:-:S03]  /*16ef0*/  ISETP.LT.OR P2, PT, R34, 0x9, !P2 ;  /* 0x000000092200780c */ /* 0x000fc60005741670 */
[----:B------:R-:W-:Y:S01]  /*16f00*/  @!P5 STG.E.U8 desc[UR32][R24.64+0xa1], R9 ;  /* 0x0000a1091800d986 */ /* 0x000fe2000c101120 */
[----:B------:R-:W-:-:S03]  /*16f10*/  F2FP.SATFINITE.E4M3.F32.PACK_AB_MERGE_C R7, RZ, R2, RZ ;  /* 0x00000002ff07723e */ /* 0x000fc600048070ff */
[----:B------:R0:W-:Y:S01]  /*16f20*/  @!P3 STG.E.U8 desc[UR32][R26.64+0xa0], R11 ;  /* 0x0000a00b1a00b986 */ /* 0x0001e2000c101120 */
[----:B------:R-:W-:Y:S02]  /*16f30*/  ISETP.LT.OR P3, PT, R34, 0x1, !P0 ;  /* 0x000000012200780c */ /* 0x000fe40004761670 */
[----:B------:R-:W-:Y:S01]  /*16f40*/  F2FP.SATFINITE.E4M3.F32.PACK_AB_MERGE_C R3, RZ, R3, RZ ;  /* 0x00000003ff03723e */ /* 0x000fe200048070ff */
[----:B------:R1:W-:Y:S04]  /*16f50*/  @!P1 STG.E.U8 desc[UR32][R26.64+0xa1], R5 ;  /* 0x0000a1051a009986 */ /* 0x0003e8000c101120 */
[----:B------:R-:W-:Y:S01]  /*16f60*/  @!P4 STG.E.U8 desc[UR32][R24.64+0xa9], R3 ;  /* 0x0000a9031800c986 */ /* 0x000fe2000c101120 */
[----:B0-----:R-:W-:Y:S01]  /*16f70*/  F2FP.SATFINITE.E4M3.F32.PACK_AB_MERGE_C R11, RZ, R0, RZ ;  /* 0x00000000ff0b723e */ /* 0x001fe200048070ff */
[----:B------:R-:W-:Y:S01]  /*16f80*/  FMUL R0, R221, UR18 ;  /* 0x00000012dd007c20 */ /* 0x000fe20008400000 */
[----:B------:R-:W-:-:S04]  /*16f90*/  F2FP.SATFINITE.E4M3.F32.PACK_AB_MERGE_C R9, RZ, R4, RZ ;  /* 0x00000004ff09723e */ /* 0x000fc800048070ff */
[----:B-1----:R-:W-:Y:S01]  /*16fa0*/  F2FP.SATFINITE.E4M3.F32.PACK_AB_MERGE_C R5, RZ, R0, RZ ;  /* 0x00000000ff05723e */ /* 0x002fe200048070ff */
[----:B------:R0:W-:Y:S04]  /*16fb0*/  @!P3 STG.E.U8 desc[UR32][R24.64+0xa8], R7 ;  /* 0x0000a8071800b986 */ /* 0x0001e8000c101120 */
        /* <DEDUP_REMOVED lines=22> */
[C---:B------:R-:W-:Y:S01]  /*17120*/  ISETP.LT.OR P0, PT, R34.reuse, 0x9, !P0 ;  /* 0x000000092200780c */ /* 0x040fe20004701670 */
[----:B------:R-:W-:Y:S01]  /*17130*/  @!P3 STG.E.U8 desc[UR32][R24.64+0xb1], R7 ;  /* 0x0000b1071800b986 */ /* 0x000fe2000c101120 */
[C---:B------:R-:W-:Y:S02]  /*17140*/  ISETP.GE.AND P1, PT, R35.reuse, 0xb9, PT ;  /* 0x000000b92300780c */ /* 0x040fe40003f26270 */
[----:B------:R-:W-:Y:S02]  /*17150*/  F2FP.SATFINITE.E4M3.F32.PACK_AB_MERGE_C R3, RZ, R3, RZ ;  /* 0x00000003ff03723e */ /* 0x000fe400048070ff */
[----:B------:R-:W-:Y:S02]  /*17160*/  ISETP.GE.AND P3, PT, R35, 0xba, PT ;  /* 0x000000ba2300780c */ /* 0x000fe40003f66270 */
[----:B------:R-:W-:-:S02]  /*17170*/  ISETP.LT.OR P2, PT, R34, 0x9, !P2 ;  /* 0x000000092200780c */ /* 0x000fc40005741670 */
[C---:B------:R-:W-:Y:S01]  /*17180*/  ISETP.LT.OR P5, PT, R34.reuse, 0x1, !P1 ;  /* 0x000000012200780c */ /* 0x040fe20004fa1670 */
[----:B------:R1:W-:Y:S01]  /*17190*/  @!P4 STG.E.U8 desc[UR32][R24.64+0xb0], R5 ;  /* 0x0000b0051800c986 */ /* 0x0003e2000c101120 */
[C---:B------:R-:W-:Y:S02]  /*171a0*/  ISETP.LT.OR P4, PT, R34.reuse, 0x1, !P3 ;  /* 0x000000012200780c */ /* 0x040fe40005f81670 */
[----:B------:R-:W-:Y:S01]  /*171b0*/  ISETP.LT.OR P3, PT, R34, 0x9, !P3 ;  /* 0x000000092200780c */ /* 0x000fe20005f61670 */
[----:B------:R1:W-:Y:S01]  /*171c0*/  @!P0 STG.E.U8 desc[UR32][R26.64+0xb0], R3 ;  /* 0x0000b0031a008986 */ /* 0x0003e2000c101120 */
[----:B0-----:R-:W-:Y:S02]  /*171d0*/  F2FP.SATFINITE.E4M3.F32.PACK_AB_MERGE_C R9, RZ, R4, RZ ;  /* 0x00000004ff09723e */ /* 0x001fe400048070ff */
[----:B-1----:R-:W-:-:S03]  /*171e0*/  F2FP.SATFINITE.E4M3.F32.PACK_AB_MERGE_C R5, RZ, R0, RZ ;  /* 0x00000000ff05723e */ /* 0x002fc600048070ff */
[----:B------:R-:W-:Y:S01]  /*171f0*/  @!P2 STG.E.U8 desc[UR32][R26.64+0xb1], R9 ;  /* 0x0000b1091a00a986 */ /* 0x000fe2000c101120 */
[----:B------:R-:W-:-:S03]  /*17200*/  F2FP.SATFINITE.E4M3.F32.PACK_AB_MERGE_C R7, RZ, R2, RZ ;  /* 0x00000002ff07723e */ /* 0x000fc600048070ff */
[----:B------:R0:W-:Y:S04]  /*17210*/  @!P5 STG.E.U8 desc[UR32][R24.64+0xb8], R11 ;  /* 0x0000b80b1800d986 */ /* 0x0001e8000c101120 */
        /* <DEDUP_REMOVED lines=26> */
[----:B------:R-:W-:Y:S01]  /*173c0*/  FMUL R4, R221, UR18 ;  /* 0x00000012dd047c20 */ /* 0x000fe20008400000 */
[----:B------:R-:W-:Y:S01]  /*173d0*/  F2FP.SATFINITE.E4M3.F32.PACK_AB_MERGE_C R5, RZ, R0, RZ ;  /* 0x00000000ff05723e */ /* 0x000fe200048070ff */
[----:B------:R-:W4:Y:S01]  /*173e0*/  LDL.LU R221, [R1+0x120] ;  /* 0x0001200001dd7983 */ /* 0x000f220000300800 */
[----:B------:R-:W-:-:S03]  /*173f0*/  F2FP.SATFINITE.E4M3.F32.PACK_AB_MERGE_C R3, RZ, R3, RZ ;  /* 0x00000003ff03723e */ /* 0x000fc600048070ff */
[----:B------:R0:W-:Y:S04]  /*17400*/  @!P1 STG.E.U8 desc[UR32][R26.64+0xb8], R7 ;  /* 0x0000b8071a009986 */ /* 0x0001e8000c101120 */
[----:B------:R-:W-:Y:S04]  /*17410*/  @!P6 STG.E.U8 desc[UR32][R24.64+0xc1], R11 ;  /* 0x0000c10b1800e986 */ /* 0x000fe8000c101120 */
[----:B------:R1:W-:Y:S01]  /*17420*/  @!P5 STG.E.U8 desc[UR32][R24.64+0xc0], R9 ;  /* 0x0000c0091800d986 */ /* 0x0003e2000c101120 */
[----:B0-----:R-:W-:-:S03]  /*17430*/  F2FP.SATFINITE.E4M3.F32.PACK_AB_MERGE_C R7, RZ, R2, RZ ;  /* 0x00000002ff07723e */ /* 0x001fc600048070ff */
[----:B------:R0:W-:Y:S04]  /*17440*/  @!P2 STG.E.U8 desc[UR32][R26.64+0xc0], R5 ;  /* 0x0000c0051a00a986 */ /* 0x0001e8000c101120 */
[----:B------:R-:W-:Y:S01]  /*17450*/  @!P0 STG.E.U8 desc[UR32][R26.64+0xc1], R7 ;  /* 0x0000c1071a008986 */ /* 0x000fe2000c101120 */
[----:B-1----:R-:W-:-:S03]  /*17460*/  F2FP.SATFINITE.E4M3.F32.PACK_AB_MERGE_C R9, RZ, R4, RZ ;  /* 0x00000004ff09723e */ /* 0x002fc600048070ff */
[----:B------:R4:W-:Y:S01]  /*17470*/  @!P4 STG.E.U8 desc[UR32][R24.64+0xc8], R3 ;  /* 0x0000c8031800c986 */ /* 0x0009e2000c101120 */
[----:B------:R-:W-:-:S03]  /*17480*/  FMUL R0, R223, UR18 ;  /* 0x00000012df007c20 */ /* 0x000fc60008400000 */
[----:B------:R-:W4:Y:S02]  /*17490*/  LDL.LU R223, [R1+0x124] ;  /* 0x0001240001df7983 */ /* 0x000f240000300800 */
[----:B------:R-:W-:Y:S01]  /*174a0*/  F2FP.SATFINITE.E4M3.F32.PACK_AB_MERGE_C R11, RZ, R0, RZ ;  /* 0x00000000ff0b723e */ /* 0x000fe200048070ff */
[----:B--2---:R-:W-:Y:S02]  /*174b0*/  FMUL R0, R225, UR18 ;  /* 0x00000012e1007c20 */ /* 0x004fe40008400000 */
[----:B------:R-:W2:Y:S01]  /*174c0*/  LDL.LU R225, [R1+0x128] ;  /* 0x0001280001e17983 */ /* 0x000ea20000300800 */
[----:B---3--:R-:W-:-:S03]  /*174d0*/  FMUL R2, R222, UR18 ;  /* 0x00000012de027c20 */ /* 0x008fc60008400000 */
[----:B------:R-:W3:Y:S01]  /*174e0*/  LDL.LU R222, [R1+0x12c] ;  /* 0x00012c0001de7983 */ /* 0x000ee20000300800 */
[----:B0-----:R-:W-:Y:S01]  /*174f0*/  F2FP.SATFINITE.E4M3.F32.PACK_AB_MERGE_C R5, RZ, R0, RZ ;  /* 0x00000000ff05723e */ /* 0x001fe200048070ff */
[----:B----4-:R-:W-:Y:S02]  /*17500*/  FMUL R3, R224, UR18 ;  /* 0x00000012e0037c20 */ /* 0x010fe40008400000 */
[----:B------:R-:W4:Y:S01]  /*17510*/  LDL.LU R224, [R1+0x130] ;  /* 0x0001300001e07983 */ /* 0x000f220000300800 */
[----:B------:R-:W-:-:S03]  /*17520*/  FMUL R4, R227, UR18 ;  /* 0x00000012e3047c20 */ /* 0x000fc60008400000 */
        /* <DEDUP_REMOVED lines=10> */
[----:B------:R-:W-:-:S03]  /*175d0*/  F2FP.SATFINITE.E4M3.F32.PACK_AB_MERGE_C R7, RZ, R2, RZ ;  /* 0x00000002ff07723e */ /* 0x000fc600048070ff */
[----:B------:R0:W-:Y:S01]  /*175e0*/  @!P5 STG.E.U8 desc[UR32][R24.64+0xc9], R9 ;  /* 0x0000c9091800d986 */ /* 0x0001e2000c101120 */
[----:B------:R-:W-:-:S03]  /*175f0*/  F2FP.SATFINITE.E4M3.F32.PACK_AB_MERGE_C R3, RZ, R3, RZ ;  /* 0x00000003ff03723e */ /* 0x000fc600048070ff */
[----:B------:R1:W-:Y:S01]  /*17600*/  @!P3 STG.E.U8 desc[UR32][R26.64+0xc8], R11 ;  /* 0x0000c80b1a00b986 */ /* 0x0003e2000c101120 */
[----:B------:R-:W-:-:S03]  /*17610*/  ISETP.LT.OR P3, PT, R34, 0x1, !P0 ;  /* 0x000000012200780c */ /* 0x000fc60004761670 */
[----:B------:R1:W-:Y:S04]  /*17620*/  @!P1 STG.E.U8 desc[UR32][R26.64+0xc9], R5 ;  /* 0x0000c9051a009986 */ /* 0x0003e8000c101120 */
[----:B------:R-:W-:Y:S01]  /*17630*/  @!P4 STG.E.U8 desc[UR32][R24.64+0xd1], R3 ;  /* 0x0000d1031800c986 */ /* 0x000fe2000c101120 */
[----:B0-----:R-:W-:Y:S02]  /*17640*/  F2FP.SATFINITE.E4M3.F32.PACK_AB_MERGE_C R9, RZ, R4, RZ ;  /* 0x00000004ff09723e */ /* 0x001fe400048070ff */
[----:B-1----:R-:W-:Y:S01]  /*17650*/  F2FP.SATFINITE.E4M3.F32.PACK_AB_MERGE_C R11, RZ, R0, RZ ;  /* 0x00000000ff0b723e */ /* 0x002fe200048070ff */
[----:B------:R-:W-:Y:S02]  /*17660*/  FMUL R0, R221, UR18 ;  /* 0x00000012dd007c20 */ /* 0x000fe40008400000 */
[----:B------:R0:W-:Y:S03]  /*17670*/  @!P3 STG.E.U8 desc[UR32][R24.64+0xd0], R7 ;  /* 0x0000d0071800b986 */ /* 0x0001e6000c101120 */
[----:B------:R-:W-:Y:S01]  /*17680*/  F2FP.SATFINITE.E4M3.F32.PACK_AB_MERGE_C R5, RZ, R0, RZ ;  /* 0x00000000ff05723e */ /* 0x000fe200048070ff */
[----:B------:R-:W-:-:S02]  /*17690*/  FMUL R2, R223, UR18 ;  /* 0x00000012df027c20 */ /* 0x000fc40008400000 */
[----:B------:R-:W4:Y:S03]  /*176a0*/  LDL.LU R223, [R1+0x13c] ;  /* 0x00013c0001df7983 */ /* 0x000f260000300800 */
[----:B0-----:R-:W-:Y:S01]  /*176b0*/  F2FP.SATFINITE.E4M3.F32.PACK_AB_MERGE_C R7, RZ, R2, RZ ;  /* 0x00000002ff07723e */ /* 0x001fe200048070ff */
[----:B--2---:R-:W-:Y:S02]  /*176c0*/  FMUL R3, R225, UR18 ;  /* 0x00000012e1037c20 */ /* 0x004fe40008400000 */
[----:B------:R-:W2:Y:S01]  /*176d0*/  LDL.LU R225, [R1+0x140] ;  /* 0x0001400001e17983 */ /* 0x000ea20000300800 */
[----:B---3--:R-:W-:-:S03]  /*176e0*/  FMUL R4, R222, UR18 ;  /* 0x00000012de047c20 */ /* 0x008fc60008400000 */
[----:B------:R-:W3:Y:S01]  /*176f0*/  LDL.LU R222, [R1+0x144] ;  /* 0x0001440001de7983 */ /* 0x000ee20000300800 */
[----:B----4-:R-:W-:-:S03]  /*17700*/  FMUL R0, R224, UR18 ;  /* 0x00000012e0007c20 */ /* 0x010fc60008400000 */
[----:B------:R-:W4:Y:S01]  /*17710*/  LDL.LU R224, [R1+0x148] ;  /* 0x0001480001e07983 */ /* 0x000f220000300800 */
[----:B------:R-:W-:-:S03]  /*17720*/  FMUL R2, R226, UR18 ;  /* 0x00000012e2027c20 */ /* 0x000fc60008400000 */
[----:B------:R-:W4:Y:S01]  /*17730*/  LDL.LU R226, [R1+0x14c] ;  /* 0x00014c0001e27983 */ /* 0x000f220000300800 */
[C---:B------:R-:W-:Y:S02]  /*17740*/  ISETP.LT.OR P0, PT, R34.reuse, 0x9, !P0 ;  /* 0x000000092200780c */ /* 0x040fe40004701670 */
[----:B------:R-:W-:-:S11]  /*17750*/  ISETP.LT.OR P2, PT, R34, 0x9, !P2 ;  /* 0x000000092200780c */ /* 0x000fd60005741670 */
[----:B------:R-:W-:Y:S01]  /*17760*/  @!P0 STG.E.U8 desc[UR32][R26.64+0xd0], R9 ;  /* 0x0000d0091a008986 */ /* 0x000fe2000c101120 */
[----:B------:R-:W-:-:S03]  /*17770*/  ISETP.GE.AND P0, PT, R35, 0xd9, PT ;  /* 0x000000d92300780c */ /* 0x000fc60003f06270 */
[----:B------:R0:W-:Y:S01]  /*17780*/  @!P2 STG.E.U8 desc[UR32][R26.64+0xd1], R11 ;  /* 0x0000d10b1a00a986 */ /* 0x0001e2000c101120 */
[C---:B------:R-:W-:Y:S02]  /*17790*/  ISETP.GE.AND P2, PT, R35.reuse, 0xda, PT ;  /* 0x000000da2300780c */ /* 0x040fe40003f46270 */
[C---:B------:R-:W-:Y:S02]  /*177a0*/  ISETP.LT.OR P4, PT, R34.reuse, 0x1, !P0 ;  /* 0x000000012200780c */ /* 0x040fe40004781670 */
[C---:B------:R-:W-:Y:S02]  /*177b0*/  ISETP.LT.OR P3, PT, R34.reuse, 0x1, !P2 ;  /* 0x000000012200780c */ /* 0x040fe40005761670 */
[----:B------:R-:W-:Y:S02]  /*177c0*/  ISETP.LT.OR P0, PT, R34, 0x9, !P0 ;  /* 0x000000092200780c */ /* 0x000fe40004701670 */
[----:B------:R-:W-:Y:S02]  /*177d0*/  ISETP.GE.AND P1, PT, R35, 0xe1, PT ;  /* 0x000000e12300780c */ /* 0x000fe40003f26270 */
[----:B------:R-:W-:-:S02]  /*177e0*/  F2FP.SATFINITE.E4M3.F32.PACK_AB_MERGE_C R3, RZ, R3, RZ ;  /* 0x00000003ff03723e */ /* 0x000fc400048070ff */
[C---:B------:R-:W-:Y:S02]  /*177f0*/  ISETP.LT.OR P2, PT, R34.reuse, 0x9, !P2 ;  /* 0x000000092200780c */ /* 0x040fe40005741670 */
[----:B------:R-:W-:Y:S01]  /*17800*/  ISETP.LT.OR P5, PT, R34, 0x1, !P1 ;  /* 0x000000012200780c */ /* 0x000fe20004fa1670 */
[----:B------:R1:W-:Y:S01]  /*17810*/  @!P4 STG.E.U8 desc[UR32][R24.64+0xd8], R5 ;  /* 0x0000d8051800c986 */ /* 0x0003e2000c101120 */
[----:B0-----:R-:W-:Y:S01]  /*17820*/  F2FP.SATFINITE.E4M3.F32.PACK_AB_MERGE_C R11, RZ, R0, RZ ;  /* 0x00000000ff0b723e */ /* 0x001fe200048070ff */
[----:B------:R-:W-:Y:S02]  /*17830*/  FMUL R0, R227, UR18 ;  /* 0x00000012e3007c20 */ /* 0x000fe40008400000 */
[----:B------:R0:W-:Y:S04]  /*17840*/  @!P3 STG.E.U8 desc[UR32][R24.64+0xd9], R7 ;  /* 0x0000d9071800b986 */ /* 0x0001e8000c101120 */
[----:B------:R0:W-:Y:S04]  /*17850*/  @!P0 STG.E.U8 desc[UR32][R26.64+0xd8], R3 ;  /* 0x0000d8031a008986 */ /* 0x0001e8000c101120 */
[----:B------:R-:W4:Y:S04]  /*17860*/  LDL.LU R227, [R1+0x150] ;  /* 0x0001500001e37983 */ /* 0x000f280000300800 */
[----:B------:R-:W4:Y:S01]  /*17870*/  LDL.LU R221, [R1+0x154] ;  /* 0x0001540001dd7983 */ /* 0x000f220000300800 */
[----:B------:R-:W-:-:S02]  /*17880*/  F2FP.SATFINITE.E4M3.F32.PACK_AB_MERGE_C R9, RZ, R4, RZ ;  /* 0x00000004ff09723e */ /* 0x000fc400048070ff */
[----:B-1----:R-:W-:-:S03]  /*17890*/  F2FP.SATFINITE.E4M3.F32.PACK_AB_MERGE_C R5, RZ, R0, RZ ;  /* 0x00000000ff05723e */ /* 0x002fc600048070ff */
[----:B------:R-:W-:Y:S01]  /*178a0*/  @!P2 STG.E.U8 desc[UR32][R26.64+0xd9], R9 ;  /* 0x0000d9091a00a986 */ /* 0x000fe2000c101120 */
[----:B0-----:R-:W-:-:S03]  /*178b0*/  F2FP.SATFINITE.E4M3.F32.PACK_AB_MERGE_C R7, RZ, R2, RZ ;  /* 0x00000002ff07723e */ /* 0x001fc600048070ff */
[----:B------:R0:W-:Y:S01]  /*178c0*/  @!P5 STG.E.U8 desc[UR32][R24.64+0xe0], R11 ;  /* 0x0000e00b1800d986 */ /* 0x0001e2000c101120 */
[----:B------:R-:W-:-:S03]  /*178d0*/  FMUL R3, R223, UR18 ;  /* 0x00000012df037c20 */ /* 0x000fc60008400000 */
[----:B------:R-:W4:Y:S01]  /*178e0*/  LDL.LU R223, [R1+0x158] ;  /* 0x0001580001df7983 */ /* 0x000f220000300800 */
        /* <DEDUP_REMOVED lines=17> */
[----:B------:R-:W-:Y:S01]  /*17a00*/  ISETP.LT.OR P5, PT, R34, 0x1, !P2 ;  /* 0x000000012200780c */ /* 0x000fe200057a1670 */
[----:B------:R0:W-:Y:S01]  /*17a10*/  @!P4 STG.E.U8 desc[UR32][R24.64+0xe1], R5 ;  /* 0x0000e1051800c986 */ /* 0x0001e2000c101120 */
[----:B------:R-:W-:-:S03]  /*17a20*/  F2FP.SATFINITE.E4M3.F32.PACK_AB_MERGE_C R9, RZ, R4, RZ ;  /* 0x00000004ff09723e */ /* 0x000fc600048070ff */
[----:B------:R-:W-:Y:S04]  /*17a30*/  @!P3 STG.E.U8 desc[UR32][R26.64+0xe1], R3 ;  /* 0x0000e1031a00b986 */ /* 0x000fe8000c101120 */
[----:B------:R1:W-:Y:S01]  /*17a40*/  @!P1 STG.E.U8 desc[UR32][R26.64+0xe0], R7 ;  /* 0x0000e0071a009986 */ /* 0x0003e2000c101120 */
[----:B0-----:R-:W-:-:S03]  /*17a50*/  F2FP.SATFINITE.E4M3.F32.PACK_AB_MERGE_C R5, RZ, R0, RZ ;  /* 0x00000000ff05723e */ /* 0x001fc600048070ff */
[----:B------:R-:W-:Y:S01]  /*17a60*/  @!P6 STG.E.U8 desc[UR32][R24.64+0xe9], R11 ;  /* 0x0000e90b1800e986 */ /* 0x000fe2000c101120 */
[----:B-1----:R-:W-:Y:S01]  /*17a70*/  F2FP.SATFINITE.E4M3.F32.PACK_AB_MERGE_C R7, RZ, R2, RZ ;  /* 0x00000002ff07723e */ /* 0x002fe200048070ff */
[----:B------:R-:W-:Y:S02]  /*17a80*/  FMUL R3, R227, UR18 ;  /* 0x00000012e3037c20 */ /* 0x000fe40008400000 */
[----:B------:R-:W4:Y:S01]  /*17a90*/  LDL.LU R227, [R1+0x16c] ;  /* 0x00016c0001e37983 */ /* 0x000f220000300800 */
[----:B------:R-:W-:-:S03]  /*17aa0*/  FMUL R4, R221, UR18 ;  /* 0x00000012dd047c20 */ /* 0x000fc60008400000 */
[----:B------:R-:W4:Y:S04]  /*17ab0*/  LDL.LU R221, [R1+0x170] ;  /* 0x0001700001dd7983 */ /* 0x000f280000300800 */
[----:B------:R0:W-:Y:S02]  /*17ac0*/  @!P5 STG.E.U8 desc[UR32][R24.64+0xe8], R9 ;  /* 0x0000e8091800d986 */ /* 0x0001e4000c101120 */
[----:B0-----:R-:W-:Y:S01]  /*17ad0*/  F2FP.SATFINITE.E4M3.F32.PACK_AB_MERGE_C R9, RZ, R4, RZ ;  /* 0x00000004ff09723e */ /* 0x001fe200048070ff */
[----:B------:R-:W-:Y:S02]  /*17ae0*/  FMUL R0, R223, UR18 ;  /* 0x00000012df007c20 */ /* 0x000fe40008400000 */
[----:B------:R-:W4:Y:S03]  /*17af0*/  LDL.LU R223, [R1+0x174] ;  /* 0x0001740001df7983 */ /* 0x000f260000300800 */
[----:B------:R-:W-:Y:S01]  /*17b00*/  F2FP.SATFINITE.E4M3.F32.PACK_AB_MERGE_C R11, RZ, R0, RZ ;  /* 0x00000000ff0b723e */ /* 0x000fe200048070ff */
[----:B--2---:R-:W-:-:S02]  /*17b10*/  FMUL R0, R225, UR18 ;  /* 0x00000012e1007c20 */ /* 0x004fc40008400000 */
[----:B------:R-:W2:Y:S01]  /*17b20*/  LDL.LU R225, [R1+0x178] ;  /* 0x0001780001e17983 */ /* 0x000ea20000300800 */
[----:B---3--:R-:W-:-:S03]  /*17b30*/  FMUL R2, R222, UR18 ;  /* 0x00000012de027c20 */ /* 0x008fc60008400000 */
[----:B------:R-:W3:Y:S01]  /*17b40*/  LDL.LU R222, [R1+0x17c] ;  /* 0x00017c0001de7983 */ /* 0x000ee20000300800 */
[----:B----4-:R-:W-:-:S03]  /*17b50*/  FMUL R4, R226, UR18 ;  /* 0x00000012e2047c20 */ /* 0x010fc60008400000 */
[----:B------:R-:W4:Y:S01]  /*17b60*/  LDL.LU R226, [R1+0x180] ;  /* 0x0001800001e27983 */ /* 0x000f220000300800 */
[C---:B------:R-:W-:Y:S02]  /*17b70*/  ISETP.GE.AND P3, PT, R35.reuse, 0xf1, PT ;  /* 0x000000f12300780c */ /* 0x040fe40003f66270 */
[C---:B------:R-:W-:Y:S02]  /*17b80*/  ISETP.LT.OR P2, PT, R34.reuse, 0x9, !P2 ;  /* 0x000000092200780c */ /* 0x040fe40005741670 */
[C---:B------:R-:W-:Y:S02]  /*17b90*/  ISETP.LT.OR P0, PT, R34.reuse, 0x9, !P0 ;  /* 0x000000092200780c */ /* 0x040fe40004701670 */
[----:B------:R-:W-:Y:S02]  /*17ba0*/  ISETP.LT.OR P4, PT, R34, 0x1, !P3 ;  /* 0x000000012200780c */ /* 0x000fe40005f81670 */
[----:B------:R-:W-:Y:S02]  /*17bb0*/  ISETP.GE.AND P1, PT, R35, 0xf2, PT ;  /* 0x000000f22300780c */ /* 0x000fe40003f26270 */
[----:B------:R-:W-:-:S02]  /*17bc0*/  F2FP.SATFINITE.E4M3.F32.PACK_AB_MERGE_C R3, RZ, R3, RZ ;  /* 0x00000003ff03723e */ /* 0x000fc400048070ff */
[----:B------:R-:W-:-:S03]  /*17bd0*/  ISETP.LT.OR P5, PT, R34, 0x1, !P1 ;  /* 0x000000012200780c */ /* 0x000fc60004fa1670 */
[----:B------:R0:W-:Y:S01]  /*17be0*/  @!P2 STG.E.U8 desc[UR32][R26.64+0xe8], R5 ;  /* 0x0000e8051a00a986 */ /* 0x0001e2000c101120 */
[----:B------:R-:W-:Y:S02]  /*17bf0*/  ISETP.GE.AND P2, PT, R35, 0xfa, PT ;  /* 0x000000fa2300780c */ /* 0x000fe40003f46270 */
[C---:B------:R-:W-:Y:S01]  /*17c00*/  ISETP.LT.OR P3, PT, R34.reuse, 0x9, !P3 ;  /* 0x000000092200780c */ /* 0x040fe20005f61670 */
[----:B------:R-:W-:Y:S01]  /*17c10*/  @!P0 STG.E.U8 desc[UR32][R26.64+0xe9], R7 ;  /* 0x0000e9071a008986 */ /* 0x000fe2000c101120 */
[----:B------:R-:W-:-:S03]  /*17c20*/  ISETP.LT.OR P1, PT, R34, 0x9, !P1 ;  /* 0x000000092200780c */ /* 0x000fc60004f21670 */
[----:B------:R1:W-:Y:S01]  /*17c30*/  @!P4 STG.E.U8 desc[UR32][R24.64+0xf0], R3 ;  /* 0x0000f0031800c986 */ /* 0x0003e2000c101120 */
[----:B------:R-:W-:Y:S02]  /*17c40*/  ISETP.LT.OR P4, PT, R34, 0x1, !P2 ;  /* 0x000000012200780c */ /* 0x000fe40005781670 */
[----:B0-----:R-:W-:Y:S01]  /*17c50*/  F2FP.SATFINITE.E4M3.F32.PACK_AB_MERGE_C R5, RZ, R0, RZ ;  /* 0x00000000ff05723e */ /* 0x001fe200048070ff */
[----:B-1----:R-:W-:Y:S01]  /*17c60*/  FMUL R3, R224, UR18 ;  /* 0x00000012e0037c20 */ /* 0x002fe20008400000 */
[----:B------:R0:W-:Y:S04]  /*17c70*/  @!P5 STG.E.U8 desc[UR32][R24.64+0xf1], R9 ;  /* 0x0000f1091800d986 */ /* 0x0001e8000c101120 */
[----:B------:R-:W-:Y:S01]  /*17c80*/  F2FP.SATFINITE.E4M3.F32.PACK_AB_MERGE_C R3, RZ, R3, RZ ;  /* 0x00000003ff03723e */ /* 0x000fe200048070ff */
[----:B------:R-:W4:Y:S01]  /*17c90*/  LDL.LU R224, [R1+0x184] ;  /* 0x0001840001e07983 */ /* 0x000f220000300800 */
[----:B------:R-:W-:Y:S01]  /*17ca0*/  FMUL R0, R227, UR18 ;  /* 0x00000012e3007c20 */ /* 0x000fe20008400000 */
[----:B------:R-:W-:-:S02]  /*17cb0*/  F2FP.SATFINITE.E4M3.F32.PACK_AB_MERGE_C R7, RZ, R2, RZ ;  /* 0x00000002ff07723e */ /* 0x000fc400048070ff */
[----:B------:R1:W-:Y:S04]  /*17cc0*/  @!P3 STG.E.U8 desc[UR32][R26.64+0xf0], R11 ;  /* 0x0000f00b1a00b986 */ /* 0x0003e8000c101120 */
[----:B------:R1:W-:Y:S01]  /*17cd0*/  @!P1 STG.E.U8 desc[UR32][R26.64+0xf1], R5 ;  /* 0x0000f1051a009986 */ /* 0x0003e2000c101120 */
[----:B0-----:R-:W-:-:S03]  /*17ce0*/  F2FP.SATFINITE.E4M3.F32.PACK_AB_MERGE_C R9, RZ, R4, RZ ;  /* 0x00000004ff09723e */ /* 0x001fc600048070ff */
[----:B------:R-:W4:Y:S04]  /*17cf0*/  LDL.LU R227, [R1+0x188] ;  /* 0x0001880001e37983 */ /* 0x000f280000300800 */
[----:B------:R2:W-:Y:S01]  /*17d00*/  @!P4 STG.E.U8 desc[UR32][R24.64+0xf9], R3 ;  /* 0x0000f9031800c986 */ /* 0x0005e2000c101120 */
[----:B-1----:R-:W-:Y:S01]  /*17d10*/  F2FP.SATFINITE.E4M3.F32.PACK_AB_MERGE_C R11, RZ, R0, RZ ;  /* 0x00000000ff0b723e */ /* 0x002fe200048070ff */
[----:B------:R-:W-:-:S05]  /*17d20*/  FMUL R0, R221, UR18 ;  /* 0x00000012dd007c20 */ /* 0x000fca0008400000 */
[----:B------:R-:W-:Y:S01]  /*17d30*/  F2FP.SATFINITE.E4M3.F32.PACK_AB_MERGE_C R5, RZ, R0, RZ ;  /* 0x00000000ff05723e */ /* 0x000fe200048070ff */
[----:B------:R-:W-:Y:S02]  /*17d40*/  FMUL R2, R223, UR18 ;  /* 0x00000012df027c20 */ /* 0x000fe40008400000 */
[----:B------:R-:W4:Y:S01]  /*17d50*/  LDL.LU R223, [R1+0x18c] ;  /* 0x00018c0001df7983 */ /* 0x000f220000300800 */
[----:B--2---:R-:W-:-:S03]  /*17d60*/  FMUL R3, R225, UR18 ;  /* 0x00000012e1037c20 */ /* 0x004fc60008400000 */
        /* <DEDUP_REMOVED lines=9> */
[----:B------:R-:W-:-:S09]  /*17e00*/  ISETP.GE.AND P1, PT, R35, 0x109, PT ;  /* 0x000001092300780c */ /* 0x000fd20003f26270 */
[----:B------:R0:W-:Y:S04]  /*17e10*/  @!P3 STG.E.U8 desc[UR32][R24.64+0xf8], R7 ;  /* 0x0000f8071800b986 */ /* 0x0001e8000c101120 */
[----:B------:R-:W-:Y:S01]  /*17e20*/  @!P0 STG.E.U8 desc[UR32][R26.64+0xf8], R9 ;  /* 0x0000f8091a008986 */ /* 0x000fe2000c101120 */
[----:B------:R-:W-:-:S03]  /*17e30*/  ISETP.GE.AND P0, PT, R35, 0x101, PT ;  /* 0x000001012300780c */ /* 0x000fc60003f06270 */
[----:B------:R1:W-:Y:S01]  /*17e40*/  @!P2 STG.E.U8 desc[UR32][R26.64+0xf9], R11 ;  /* 0x0000f90b1a00a986 */ /* 0x0003e2000c101120 */
[----:B------:R-:W-:Y:S02]  /*17e50*/  ISETP.GE.AND P2, PT, R35, 0x102, PT ;  /* 0x000001022300780c */ /* 0x000fe40003f46270 */
[C---:B------:R-:W-:Y:S02]  /*17e60*/  ISETP.LT.OR P4, PT, R34.reuse, 0x1, !P0 ;  /* 0x000000012200780c */ /* 0x040fe40004781670 */
[C---:B------:R-:W-:Y:S02]  /*17e70*/  ISETP.LT.OR P3, PT, R34.reuse, 0x1, !P2 ;  /* 0x000000012200780c */ /* 0x040fe40005761670 */
[C---:B------:R-:W-:Y:S02]  /*17e80*/  ISETP.LT.OR P0, PT, R34.reuse, 0x9, !P0 ;  /* 0x000000092200780c */ /* 0x040fe40004701670 */
[C---:B------:R-:W-:Y:S02]  /*17e90*/  ISETP.LT.OR P2, PT, R34.reuse, 0x9, !P2 ;  /* 0x000000092200780c */ /* 0x040fe40005741670 */
[----:B------:R-:W-:-:S02]  /*17ea0*/  ISETP.LT.OR P5, PT, R34, 0x1, !P1 ;  /* 0x000000012200780c */ /* 0x000fc40004fa1670 */
[----:B0-----:R-:W-:Y:S02]  /*17eb0*/  F2FP.SATFINITE.E4M3.F32.PACK_AB_MERGE_C R7, RZ, R2, RZ ;  /* 0x00000002ff07723e */ /* 0x001fe400048070ff */
[----:B------:R-:W-:Y:S02]  /*17ec0*/  F2FP.SATFINITE.E4M3.F32.PACK_AB_MERGE_C R3, RZ, R3, RZ ;  /* 0x00000003ff03723e */ /* 0x000fe400048070ff */
[----:B-1----:R-:W-:Y:S01]  /*17ed0*/  F2FP.SATFINITE.E4M3.F32.PACK_AB_MERGE_C R11, RZ, R0, RZ ;  /* 0x00000000ff0b723e */ /* 0x002fe200048070ff */
[----:B------:R-:W-:Y:S01]  /*17ee0*/  FMUL R0, R224, UR18 ;  /* 0x00000012e0007c20 */ /* 0x000fe20008400000 */
[----:B------:R0:W-:Y:S01]  /*17ef0*/  @!P4 STG.E.U8 desc[UR32][R24.64+0x100], R5 ;  /* 0x000100051800c986 */ /* 0x0001e2000c101120 */
[----:B------:R-:W-:-:S03]  /*17f00*/  F2FP.SATFINITE.E4M3.F32.PACK_AB_MERGE_C R9, RZ, R4, RZ ;  /* 0x00000004ff09723e */ /* 0x000fc600048070ff */
[----:B------:R-:W-:Y:S01]  /*17f10*/  @!P3 STG.E.U8 desc[UR32][R24.64+0x101], R7 ;  /* 0x000101071800b986 */ /* 0x000fe2000c101120 */
[----:B------:R-:W-:-:S03]  /*17f20*/  FMUL R2, R227, UR18 ;  /* 0x00000012e3027c20 */ /* 0x000fc60008400000 */
[----:B------:R-:W4:Y:S04]  /*17f30*/  LDL.LU R224, [R1+0x19c] ;  /* 0x00019c0001e07983 */ /* 0x000f280000300800 */
[----:B------:R1:W-:Y:S01]  /*17f40*/  @!P0 STG.E.U8 desc[UR32][R26.64+0x100], R3 ;  /* 0x000100031a008986 */ /* 0x0003e2000c101120 */
[----:B0-----:R-:W-:-:S03]  /*17f50*/  F2FP.SATFINITE.E4M3.F32.PACK_AB_MERGE_C R5, RZ, R0, RZ ;  /* 0x00000000ff05723e */ /* 0x001fc600048070ff */
[----:B------:R-:W4:Y:S04]  /*17f60*/  LDL.LU R227, [R1+0x1a0] ;  /* 0x0001a00001e37983 */ /* 0x000f280000300800 */
[----:B------:R-:W4:Y:S04]  /*17f70*/  LDL.LU R221, [R1+0x1a4] ;  /* 0x0001a40001dd7983 */ /* 0x000f280000300800 */
[----:B------:R-:W-:Y:S04]  /*17f80*/  @!P2 STG.E.U8 desc[UR32][R26.64+0x101], R9 ;  /* 0x000101091a00a986 */ /* 0x000fe8000c101120 */
[----:B------:R0:W-:Y:S01]  /*17f90*/  @!P5 STG.E.U8 desc[UR32][R24.64+0x108], R11 ;  /* 0x0001080b1800d986 */ /* 0x0001e2000c101120 */
[----:B-1----:R-:W-:-:S03]  /*17fa0*/  FMUL R3, R223, UR18 ;  /* 0x00000012df037c20 */ /* 0x002fc60008400000 */
[----:B------:R-:W4:Y:S01]  /*17fb0*/  LDL.LU R223, [R1+0x1a8] ;  /* 0x0001a80001df7983 */ /* 0x000f220000300800 */
[----:B---3--:R-:W-:Y:S01]  /*17fc0*/  FMUL R0, R222, UR18 ;  /* 0x00000012de007c20 */ /* 0x008fe20008400000 */
[----:B--2---:R-:W-:Y:S02]  /*17fd0*/  FMUL R4, R225, UR18 ;  /* 0x00000012e1047c20 */ /* 0x004fe40008400000 */
[----:B------:R-:W2:Y:S02]  /*17fe0*/  LDL.LU R225, [R1+0x1ac] ;  /* 0x0001ac0001e17983 */ /* 0x000ea40000300800 */
[----:B0-----:R-:W-:Y:S01]  /*17ff0*/  F2FP.SATFINITE.E4M3.F32.PACK_AB_MERGE_C R11, RZ, R0, RZ ;  /* 0x00000000ff0b723e */ /* 0x001fe200048070ff */
[----:B----4-:R-:W-:Y:S02]  /*18000*/  FMUL R0, R226, UR18 ;  /* 0x00000012e2007c20 */ /* 0x010fe40008400000 */
[----:B------:R-:W3:Y:S01]  /*18010*/  LDL.LU R226, [R1+0x1b0] ;  /* 0x0001b00001e27983 */ /* 0x000ee20000300800 */
[----:B------:R-:W-:-:S02]  /*18020*/  ISETP.GE.AND P3, PT, R35, 0x10a, PT ;  /* 0x0000010a2300780c */ /* 0x000fc40003f66270 */
[----:B------:R-:W-:Y:S01]  /*18030*/  ISETP.GE.AND P0, PT, R35, 0x112, PT ;  /* 0x000001122300780c */ /* 0x000fe20003f06270 */
[----:B------:R-:W4:Y:S01]  /*18040*/  LDL.LU R222, [R1+0x1b4] ;  /* 0x0001b40001de7983 */ /* 0x000f220000300800 */
[C---:B------:R-:W-:Y:S02]  /*18050*/  ISETP.LT.OR P4, PT, R34.reuse, 0x1, !P3 ;  /* 0x000000012200780c */ /* 0x040fe40005f81670 */
[C---:B------:R-:W-:Y:S02]  /*18060*/  ISETP.LT.OR P3, PT, R34.reuse, 0x9, !P3 ;  /* 0x000000092200780c */ /* 0x040fe40005f61670 */
[C---:B------:R-:W-:Y:S02]  /*18070*/  ISETP.LT.OR P1, PT, R34.reuse, 0x9, !P1 ;  /* 0x000000092200780c */ /* 0x040fe40004f21670 */
[----:B------:R-:W-:Y:S02]  /*18080*/  ISETP.LT.OR P6, PT, R34, 0x1, !P0 ;  /* 0x000000012200780c */ /* 0x000fe400047c1670 */
[----:B------:R-:W-:-:S02]  /*18090*/  F2FP.SATFINITE.E4M3.F32.PACK_AB_MERGE_C R3, RZ, R3, RZ ;  /* 0x00000003ff03723e */ /* 0x000fc400048070ff */
[----:B------:R-:W-:-:S03]  /*180a0*/  F2FP.SATFINITE.E4M3.F32.PACK_AB_MERGE_C R7, RZ, R2, RZ ;  /* 0x00000002ff07723e */ /* 0x000fc600048070ff */
[----:B------:R0:W-:Y:S01]  /*180b0*/  @!P4 STG.E.U8 desc[UR32][R24.64+0x109], R5 ;  /* 0x000109051800c986 */ /* 0x0001e2000c101120 */
[----:B------:R-:W-:-:S03]  /*180c0*/  F2FP.SATFINITE.E4M3.F32.PACK_AB_MERGE_C R9, RZ, R4, RZ ;  /* 0x00000004ff09723e */ /* 0x000fc600048070ff */
[----:B------:R1:W-:Y:S04]  /*180d0*/  @!P3 STG.E.U8 desc[UR32][R26.64+0x109], R3 ;  /* 0x000109031a00b986 */ /* 0x0003e8000c101120 */
[----:B------:R1:W-:Y:S01]  /*180e0*/  @!P1 STG.E.U8 desc[UR32][R26.64+0x108], R7 ;  /* 0x000108071a009986 */ /* 0x0003e2000c101120 */
[----:B0-----:R-:W-:-:S03]  /*180f0*/  F2FP.SATFINITE.E4M3.F32.PACK_AB_MERGE_C R5, RZ, R0, RZ ;  /* 0x00000000ff05723e */ /* 0x001fc600048070ff */
[----:B------:R0:W-:Y:S01]  /*18100*/  @!P6 STG.E.U8 desc[UR32][R24.64+0x111], R11 ;  /* 0x0001110b1800e986 */ /* 0x0001e2000c101120 */
[----:B------:R-:W-:-:S03]  /*18110*/  FMUL R2, R224, UR18 ;  /* 0x00000012e0027c20 */ /* 0x000fc60008400000 */
[----:B------:R-:W4:Y:S01]  /*18120*/  LDL.LU R224, [R1+0x1b8] ;  /* 0x0001b80001e07983 */ /* 0x000f220000300800 */
[----:B-1----:R-:W-:-:S03]  /*18130*/  FMUL R3, R227, UR18 ;  /* 0x00000012e3037c20 */ /* 0x002fc60008400000 */
[----:B------:R-:W4:Y:S01]  /*18140*/  LDL.LU R227, [R1+0x1bc] ;  /* 0x0001bc0001e37983 */ /* 0x000f220000300800 */
[----:B------:R-:W-:-:S03]  /*18150*/  FMUL R4, R221, UR18 ;  /* 0x00000012dd047c20 */ /* 0x000fc60008400000 */
[----:B------:R-:W4:Y:S01]  /*18160*/  LDL.LU R221, [R1+0x1c0] ;  /* 0x0001c00001dd7983 */ /* 0x000f220000300800 */
[----:B------:R-:W-:Y:S01]  /*18170*/  F2FP.SATFINITE.E4M3.F32.PACK_AB_MERGE_C R7, RZ, R2, RZ ;  /* 0x00000002ff07723e */ /* 0x000fe200048070ff */
[----:B------:R-:W-:Y:S02]  /*18180*/  FMUL R0, R223, UR18 ;  /* 0x00000012df007c20 */ /* 0x000fe40008400000 */
[----:B------:R-:W4:Y:S03]  /*18190*/  LDL.LU R223, [R1+0x1c4] ;  /* 0x0001c40001df7983 */ /* 0x000f260000300800 */
[----:B0-----:R-:W-:Y:S01]  /*181a0*/  F2FP.SATFINITE.E4M3.F32.PACK_AB_MERGE_C R11, RZ, R0, RZ ;  /* 0x00000000ff0b723e */ /* 0x001fe200048070ff */
[----:B--2---:R-:W-:Y:S02]  /*181b0*/  FMUL R0, R225, UR18 ;  /* 0x00000012e1007c20 */ /* 0x004fe40008400000 */
[----:B------:R-:W2:Y:S01]  /*181c0*/  LDL.LU R225, [R1+0x1c8] ;  /* 0x0001c80001e17983 */ /* 0x000ea20000300800 */
[----:B---3--:R-:W-:-:S03]  /*181d0*/  FMUL R2, R226, UR18 ;  /* 0x00000012e2027c20 */ /* 0x008fc60008400000 */
[----:B------:R-:W3:Y:S01]  /*181e0*/  LDL.LU R226, [R1+0x1cc] ;  /* 0x0001cc0001e27983 */ /* 0x000ee20000300800 */
        /* <DEDUP_REMOVED lines=17> */
[----:B0-----:R-:W-:Y:S02]  /*18300*/  F2FP.SATFINITE.E4M3.F32.PACK_AB_MERGE_C R9, RZ, R4, RZ ;  /* 0x00000004ff09723e */ /* 0x001fe400048070ff */
[----:B-1----:R-:W-:Y:S01]  /*18310*/  F2FP.SATFINITE.E4M3.F32.PACK_AB_MERGE_C R5, RZ, R0, RZ ;  /* 0x00000000ff05723e */ /* 0x002fe200048070ff */
[----:B----4-:R-:W-:Y:S02]  /*18320*/  FMUL R3, R222, UR18 ;  /* 0x00000012de037c20 */ /* 0x010fe40008400000 */
[----:B------:R-:W4:Y:S01]  /*18330*/  LDL.LU R222, [R1+0x1d0] ;  /* 0x0001d00001de7983 */ /* 0x000f220000300800 */
[----:B------:R-:W-:Y:S02]  /*18340*/  F2FP.SATFINITE.E4M3.F32.PACK_AB_MERGE_C R7, RZ, R2, RZ ;  /* 0x00000002ff07723e */ /* 0x000fe400048070ff */
[----:B------:R-:W-:Y:S01]  /*18350*/  F2FP.SATFINITE.E4M3.F32.PACK_AB_MERGE_C R3, RZ, R3, RZ ;  /* 0x00000003ff03723e */ /* 0x000fe200048070ff */
[----:B------:R-:W-:-:S02]  /*18360*/  FMUL R4, R224, UR18 ;  /* 0x00000012e0047c20 */ /* 0x000fc40008400000 */
[----:B------:R-:W4:Y:S01]  /*18370*/  LDL.LU R224, [R1+0x1d4] ;  /* 0x0001d40001e07983 */ /* 0x000f220000300800 */
[----:B------:R-:W-:-:S03]  /*18380*/  FMUL R0, R227, UR18 ;  /* 0x00000012e3007c20 */ /* 0x000fc60008400000 */
[----:B------:R-:W4:Y:S04]  /*18390*/  LDL.LU R227, [R1+0x1d8] ;  /* 0x0001d80001e37983 */ /* 0x000f280000300800 */
[----:B------:R0:W-:Y:S04]  /*183a0*/  @!P5 STG.E.U8 desc[UR32][R24.64+0x119], R9 ;  /* 0x000119091800d986 */ /* 0x0001e8000c101120 */
[----:B------:R-:W-:Y:S04]  /*183b0*/  @!P3 STG.E.U8 desc[UR32][R26.64+0x118], R11 ;  /* 0x0001180b1a00b986 */ /* 0x000fe8000c101120 */
[----:B------:R-:W-:Y:S04]  /*183c0*/  @!P1 STG.E.U8 desc[UR32][R26.64+0x119], R5 ;  /* 0x000119051a009986 */ /* 0x000fe8000c101120 */
[----:B------:R2:W-:Y:S01]  /*183d0*/  @!P4 STG.E.U8 desc[UR32][R24.64+0x121], R3 ;  /* 0x000121031800c986 */ /* 0x0005e2000c101120 */
[----:B0-----:R-:W-:Y:S01]  /*183e0*/  F2FP.SATFINITE.E4M3.F32.PACK_AB_MERGE_C R9, RZ, R4, RZ ;  /* 0x00000004ff09723e */ /* 0x001fe200048070ff */
[----:B------:R-:W-:-:S02]  /*183f0*/  FMUL R2, R223, UR18 ;  /* 0x00000012df027c20 */ /* 0x000fc40008400000 */
[----:B------:R-:W4:Y:S01]  /*18400*/  LDL.LU R223, [R1+0x1dc] ;  /* 0x0001dc0001df7983 */ /* 0x000f220000300800 */
[----:B--2---:R-:W-:-:S03]  /*18410*/  FMUL R3, R225, UR18 ;  /* 0x00000012e1037c20 */ /* 0x004fc60008400000 */
[----:B------:R-:W2:Y:S01]  /*18420*/  LDL.LU R225, [R1+0x1e0] ;  /* 0x0001e00001e17983 */ /* 0x000ea20000300800 */
[----:B---3--:R-:W-:-:S03]  /*18430*/  FMUL R4, R226, UR18 ;  /* 0x00000012e2047c20 */ /* 0x008fc60008400000 */
[----:B------:R-:W3:Y:S01]  /*18440*/  LDL.LU R226, [R1+0x1e4] ;  /* 0x0001e40001e27983 */ /* 0x000ee20000300800 */
[----:B------:R-:W-:Y:S02]  /*18450*/  ISETP.GE.AND P0, PT, R35, 0x121, PT ;  /* 0x000001212300780c */ /* 0x000fe40003f06270 */
[C---:B------:R-:W-:Y:S02]  /*18460*/  ISETP.LT.OR P2, PT, R34.reuse, 0x9, !P2 ;  /* 0x000000092200780c */ /* 0x040fe40005741670 */
[C---:B------:R-:W-:Y:S02]  /*18470*/  ISETP.LT.OR P3, PT, R34.reuse, 0x1, !P0 ;  /* 0x000000012200780c */ /* 0x040fe40004761670 */
[----:B------:R-:W-:Y:S02]  /*18480*/  ISETP.LT.OR P0, PT, R34, 0x9, !P0 ;  /* 0x000000092200780c */ /* 0x000fe40004701670 */
[----:B------:R-:W-:Y:S01]  /*18490*/  F2FP.SATFINITE.E4M3.F32.PACK_AB_MERGE_C R11, RZ, R0, RZ ;  /* 0x00000000ff0b723e */ /* 0x000fe200048070ff */
[----:B------:R-:W-:-:S08]  /*184a0*/  FMUL R0, R221, UR18 ;  /* 0x00000012dd007c20 */ /* 0x000fd00008400000 */
[----:B------:R0:W-:Y:S04]  /*184b0*/  @!P3 STG.E.U8 desc[UR32][R24.64+0x120], R7 ;  /* 0x000120071800b986 */ /* 0x0001e8000c101120 */
[----:B------:R-:W-:Y:S01]  /*184c0*/  @!P0 STG.E.U8 desc[UR32][R26.64+0x120], R9 ;  /* 0x000120091a008986 */ /* 0x000fe2000c101120 */
[----:B------:R-:W-:-:S03]  /*184d0*/  ISETP.GE.AND P0, PT, R35, 0x129, PT ;  /* 0x000001292300780c */ /* 0x000fc60003f06270 */
[----:B------:R1:W-:Y:S01]  /*184e0*/  @!P2 STG.E.U8 desc[UR32][R26.64+0x121], R11 ;  /* 0x0001210b1a00a986 */ /* 0x0003e2000c101120 */
[----:B------:R-:W-:Y:S02]  /*184f0*/  ISETP.GE.AND P2, PT, R35, 0x12a, PT ;  /* 0x0000012a2300780c */ /* 0x000fe40003f46270 */
[C---:B------:R-:W-:Y:S02]  /*18500*/  ISETP.LT.OR P4, PT, R34.reuse, 0x1, !P0 ;  /* 0x000000012200780c */ /* 0x040fe40004781670 */
[C---:B------:R-:W-:Y:S02]  /*18510*/  ISETP.LT.OR P3, PT, R34.reuse, 0x1, !P2 ;  /* 0x000000012200780c */ /* 0x040fe40005761670 */
[----:B------:R-:W-:Y:S02]  /*18520*/  ISETP.LT.OR P0, PT, R34, 0x9, !P0 ;  /* 0x000000092200780c */ /* 0x000fe40004701670 */
[----:B------:R-:W-:Y:S02]  /*18530*/  F2FP.SATFINITE.E4M3.F32.PACK_AB_MERGE_C R5, RZ, R0, RZ ;  /* 0x00000000ff05723e */ /* 0x000fe400048070ff */
[----:B0-----:R-:W-:-:S02]  /*18540*/  F2FP.SATFINITE.E4M3.F32.PACK_AB_MERGE_C R7, RZ, R2, RZ ;  /* 0x00000002ff07723e */ /* 0x001fc400048070ff */
[----:B------:R-:W-:Y:S01]  /*18550*/  F2FP.SATFINITE.E4M3.F32.PACK_AB_MERGE_C R3, RZ, R3, RZ ;  /* 0x00000003ff03723e */ /* 0x000fe200048070ff */
[----:B----4-:R-:W-:Y:S02]  /*18560*/  FMUL R0, R222, UR18 ;  /* 0x00000012de007c20 */ /* 0x010fe40008400000 */
[----:B------:R-:W4:Y:S03]  /*18570*/  LDL.LU R222, [R1+0x1e8] ;  /* 0x0001e80001de7983 */ /* 0x000f260000300800 */
[----:B-1----:R-:W-:Y:S01]  /*18580*/  F2FP.SATFINITE.E4M3.F32.PACK_AB_MERGE_C R11, RZ, R0, RZ ;  /* 0x00000000ff0b723e */ /* 0x002fe200048070ff */
[----:B------:R0:W-:Y:S01]  /*18590*/  @!P4 STG.E.U8 desc[UR32][R24.64+0x128], R5 ;  /* 0x000128051800c986 */ /* 0x0001e2000c101120 */
[----:B------:R-:W-:-:S03]  /*185a0*/  FMUL R0, R224, UR18 ;  /* 0x00000012e0007c20 */ /* 0x000fc60008400000 */
[----:B------:R-:W-:Y:S04]  /*185b0*/  @!P3 STG.E.U8 desc[UR32][R24.64+0x129], R7 ;  /* 0x000129071800b986 */ /* 0x000fe8000c101120 */
[----:B------:R-:W4:Y:S01]  /*185c0*/  LDL.LU R224, [R1+0x1ec] ;  /* 0x0001ec0001e07983 */ /* 0x000f220000300800 */
[----:B------:R-:W-:-:S03]  /*185d0*/  FMUL R2, R227, UR18 ;  /* 0x00000012e3027c20 */ /* 0x000fc60008400000 */
[----:B------:R1:W-:Y:S04]  /*185e0*/  @!P0 STG.E.U8 desc[UR32][R26.64+0x128], R3 ;  /* 0x000128031a008986 */ /* 0x0003e8000c101120 */
[----:B------:R-:W4:Y:S04]  /*185f0*/  LDL.LU R227, [R1+0x1f0] ;  /* 0x0001f00001e37983 */ /* 0x000f280000300800 */
[----:B------:R-:W4:Y:S01]  /*18600*/  LDL.LU R221, [R1+0x1f4] ;  /* 0x0001f40001dd7983 */ /* 0x000f220000300800 */
[----:B0-----:R-:W-:Y:S01]  /*18610*/  F2FP.SATFINITE.E4M3.F32.PACK_AB_MERGE_C R5, RZ, R0, RZ ;  /* 0x00000000ff05723e */ /* 0x001fe200048070ff */
[----:B-1----:R-:W-:-:S02]  /*18620*/  FMUL R3, R223, UR18 ;  /* 0x00000012df037c20 */ /* 0x002fc40008400000 */
[----:B------:R-:W4:Y:S01]  /*18630*/  LDL.LU R223, [R1+0x1f8] ;  /* 0x0001f80001df7983 */ /* 0x000f220000300800 */
[----:B---3--:R-:W-:-:S03]  /*18640*/  FMUL R0, R226, UR18 ;  /* 0x00000012e2007c20 */ /* 0x008fc60008400000 */
[----:B------:R-:W3:Y:S01]  /*18650*/  LDL.LU R226, [R1+0x1fc] ;  /* 0x0001fc0001e27983 */ /* 0x000ee20000300800 */
[C---:B------:R-:W-:Y:S02]  /*18660*/  ISETP.GE.AND P1, PT, R35.reuse, 0x131, PT ;  /* 0x000001312300780c */ /* 0x040fe40003f26270 */
[C---:B------:R-:W-:Y:S02]  /*18670*/  ISETP.LT.OR P2, PT, R34.reuse, 0x9, !P2 ;  /* 0x000000092200780c */ /* 0x040fe40005741670 */
[C---:B------:R-:W-:Y:S02]  /*18680*/  ISETP.LT.OR P5, PT, R34.reuse, 0x1, !P1 ;  /* 0x000000012200780c */ /* 0x040fe40004fa1670 */
[----:B------:R-:W-:Y:S02]  /*18690*/  ISETP.GE.AND P3, PT, R35, 0x132, PT ;  /* 0x000001322300780c */ /* 0x000fe40003f66270 */
[----:B------:R-:W-:Y:S02]  /*186a0*/  F2FP.SATFINITE.E4M3.F32.PACK_AB_MERGE_C R9, RZ, R4, RZ ;  /* 0x00000004ff09723e */ /* 0x000fe400048070ff */
[----:B------:R-:W-:-:S02]  /*186b0*/  ISETP.LT.OR P4, PT, R34, 0x1, !P3 ;  /* 0x000000012200780c */ /* 0x000fc40005f81670 */
[----:B------:R-:W-:Y:S02]  /*186c0*/  ISETP.GE.AND P0, PT, R35, 0x13a, PT ;  /* 0x0000013a2300780c */ /* 0x000fe40003f06270 */
[C---:B------:R-:W-:Y:S01]  /*186d0*/  ISETP.LT.OR P1, PT, R34.reuse, 0x9, !P1 ;  /* 0x000000092200780c */ /* 0x040fe20004f21670 */
[----:B------:R-:W-:Y:S01]  /*186e0*/  @!P2 STG.E.U8 desc[UR32][R26.64+0x129], R9 ;  /* 0x000129091a00a986 */ /* 0x000fe2000c101120 */
[C---:B------:R-:W-:Y:S02]  /*186f0*/  ISETP.LT.OR P3, PT, R34.reuse, 0x9, !P3 ;  /* 0x000000092200780c */ /* 0x040fe40005f61670 */
[----:B------:R-:W-:Y:S01]  /*18700*/  ISETP.LT.OR P6, PT, R34, 0x1, !P0 ;  /* 0x000000012200780c */ /* 0x000fe200047c1670 */
[----:B------:R0:W-:Y:S01]  /*18710*/  @!P5 STG.E.U8 desc[UR32][R24.64+0x130], R11 ;  /* 0x0001300b1800d986 */ /* 0x0001e2000c101120 */
[----:B--2---:R-:W-:Y:S01]  /*18720*/  FMUL R4, R225, UR18 ;  /* 0x00000012e1047c20 */ /* 0x004fe20008400000 */
[----:B------:R-:W-:Y:S02]  /*18730*/  F2FP.SATFINITE.E4M3.F32.PACK_AB_MERGE_C R7, RZ, R2, RZ ;  /* 0x00000002ff07723e */ /* 0x000fe400048070ff */
[----:B------:R-:W-:Y:S01]  /*18740*/  F2FP.SATFINITE.E4M3.F32.PACK_AB_MERGE_C R3, RZ, R3, RZ ;  /* 0x00000003ff03723e */ /* 0x000fe200048070ff */
[----:B------:R1:W-:Y:S04]  /*18750*/  @!P4 STG.E.U8 desc[UR32][R24.64+0x131], R5 ;  /* 0x000131051800c986 */ /* 0x0003e8000c101120 */
[----:B------:R-:W2:Y:S01]  /*18760*/  LDL.LU R225, [R1+0x200] ;  /* 0x0002000001e17983 */ /* 0x000ea20000300800 */
[----:B0-----:R-:W-:-:S03]  /*18770*/  F2FP.SATFINITE.E4M3.F32.PACK_AB_MERGE_C R11, RZ, R0, RZ ;  /* 0x00000000ff0b723e */ /* 0x001fc600048070ff */
[----:B------:R-:W-:Y:S01]  /*18780*/  @!P1 STG.E.U8 desc[UR32][R26.64+0x130], R7 ;  /* 0x000130071a009986 */ /* 0x000fe2000c101120 */
[----:B----4-:R-:W-:-:S03]  /*18790*/  FMUL R0, R222, UR18 ;  /* 0x00000012de007c20 */ /* 0x010fc60008400000 */
[----:B------:R-:W4:Y:S02]  /*187a0*/  LDL.LU R222, [R1+0x204] ;  /* 0x0002040001de7983 */ /* 0x000f240000300800 */
[----:B-1----:R-:W-:Y:S02]  /*187b0*/  F2FP.SATFINITE.E4M3.F32.PACK_AB_MERGE_C R5, RZ, R0, RZ ;  /* 0x00000000ff05723e */ /* 0x002fe400048070ff */
[----:B------:R0:W-:Y:S01]  /*187c0*/  @!P3 STG.E.U8 desc[UR32][R26.64+0x131], R3 ;  /* 0x000131031a00b986 */ /* 0x0001e2000c101120 */
[----:B------:R-:W-:-:S03]  /*187d0*/  F2FP.SATFINITE.E4M3.F32.PACK_AB_MERGE_C R9, RZ, R4, RZ ;  /* 0x00000004ff09723e */ /* 0x000fc600048070ff */
[----:B------:R1:W-:Y:S01]  /*187e0*/  @!P6 STG.E.U8 desc[UR32][R24.64+0x139], R11 ;  /* 0x0001390b1800e986 */ /* 0x0003e2000c101120 */
[----:B------:R-:W-:-:S03]  /*187f0*/  FMUL R2, R224, UR18 ;  /* 0x00000012e0027c20 */ /* 0x000fc60008400000 */
[----:B------:R-:W4:Y:S01]  /*18800*/  LDL.LU R224, [R1+0x208] ;  /* 0x0002080001e07983 */ /* 0x000f220000300800 */
[----:B0-----:R-:W-:-:S03]  /*18810*/  FMUL R3, R227, UR18 ;  /* 0x00000012e3037c20 */ /* 0x001fc60008400000 */
[----:B------:R-:W4:Y:S01]  /*18820*/  LDL.LU R227, [R1+0x20c] ;  /* 0x00020c0001e37983 */ /* 0x000f220000300800 */
[----:B------:R-:W-:-:S03]  /*18830*/  FMUL R4, R221, UR18 ;  /* 0x00000012dd047c20 */ /* 0x000fc60008400000 */
[----:B------:R-:W4:Y:S01]  /*18840*/  LDL.LU R221, [R1+0x210] ;  /* 0x0002100001dd7983 */ /* 0x000f220000300800 */
[----:B------:R-:W-:-:S05]  /*18850*/  FMUL R0, R223, UR18 ;  /* 0x00000012df007c20 */ /* 0x000fca0008400000 */
[----:B-1----:R-:W-:Y:S01]  /*18860*/  F2FP.SATFINITE.E4M3.F32.PACK_AB_MERGE_C R11, RZ, R0, RZ ;  /* 0x00000000ff0b723e */ /* 0x002fe200048070ff */
[----:B---3--:R-:W-:Y:S02]  /*18870*/  FMUL R0, R226, UR18 ;  /* 0x00000012e2007c20 */ /* 0x008fe40008400000 */
[----:B------:R-:W3:Y:S01]  /*18880*/  LDL.LU R226, [R1+0x214] ;  /* 0x0002140001e27983 */ /* 0x000ee20000300800 */
[C---:B------:R-:W-:Y:S02]  /*18890*/  ISETP.GE.AND P2, PT, R35.reuse, 0x139, PT ;  /* 0x000001392300780c */ /* 0x040fe40003f46270 */
[----:B------:R-:W-:Y:S01]  /*188a0*/  ISETP.GE.AND P3, PT, R35, 0x141, PT ;  /* 0x000001412300780c */ /* 0x000fe20003f66270 */
[----:B------:R-:W3:Y:S01]  /*188b0*/  LDL.LU R223, [R1+0x218] ;  /* 0x0002180001df7983 */ /* 0x000ee20000300800 */
[C---:B------:R-:W-:Y:S02]  /*188c0*/  ISETP.LT.OR P5, PT, R34.reuse, 0x1, !P2 ;  /* 0x000000012200780c */ /* 0x040fe400057a1670 */
[----:B------:R-:W-:-:S02]  /*188d0*/  ISETP.LT.OR P2, PT, R34, 0x9, !P2 ;  /* 0x000000092200780c */ /* 0x000fc40005741670 */
[C---:B------:R-:W-:Y:S02]  /*188e0*/  ISETP.LT.OR P0, PT, R34.reuse, 0x9, !P0 ;  /* 0x000000092200780c */ /* 0x040fe40004701670 */
[----:B------:R-:W-:Y:S02]  /*188f0*/  ISETP.LT.OR P4, PT, R34, 0x1, !P3 ;  /* 0x000000012200780c */ /* 0x000fe40005f81670 */
[----:B------:R-:W-:Y:S02]  /*18900*/  F2FP.SATFINITE.E4M3.F32.PACK_AB_MERGE_C R7, RZ, R2, RZ ;  /* 0x00000002ff07723e */ /* 0x000fe400048070ff */
[----:B------:R-:W-:-:S03]  /*18910*/  F2FP.SATFINITE.E4M3.F32.PACK_AB_MERGE_C R3, RZ, R3, RZ ;  /* 0x00000003ff03723e */ /* 0x000fc600048070ff */
[----:B------:R0:W-:Y:S04]  /*18920*/  @!P5 STG.E.U8 desc[UR32][R24.64+0x138], R9 ;  /* 0x000138091800d986 */ /* 0x0001e8000c101120 */
[----:B------:R-:W-:Y:S04]  /*18930*/  @!P2 STG.E.U8 desc[UR32][R26.64+0x138], R5 ;  /* 0x000138051a00a986 */ /* 0x000fe8000c101120 */
[----:B------:R-:W-:Y:S01]  /*18940*/  @!P0 STG.E.U8 desc[UR32][R26.64+0x139], R7 ;  /* 0x000139071a008986 */ /* 0x000fe2000c101120 */
[----:B--2---:R-:W-:-:S03]  /*18950*/  FMUL R2, R225, UR18 ;  /* 0x00000012e1027c20 */ /* 0x004fc60008400000 */
[----:B------:R4:W-:Y:S04]  /*18960*/  @!P4 STG.E.U8 desc[UR32][R24.64+0x140], R3 ;  /* 0x000140031800c986 */ /* 0x0009e8000c101120 */
[----:B------:R-:W2:Y:S01]  /*18970*/  LDL.LU R225, [R1+0x21c] ;  /* 0x00021c0001e17983 */ /* 0x000ea20000300800 */
[----:B0-----:R-:W-:Y:S01]  /*18980*/  F2FP.SATFINITE.E4M3.F32.PACK_AB_MERGE_C R9, RZ, R4, RZ ;  /* 0x00000004ff09723e */ /* 0x001fe200048070ff */
[----:B----4-:R-:W-:Y:S02]  /*18990*/  FMUL R3, R222, UR18 ;  /* 0x00000012de037c20 */ /* 0x010fe40008400000 */
[----:B------:R-:W4:Y:S01]  /*189a0*/  LDL.LU R222, [R1+0x220] ;  /* 0x0002200001de7983 */ /* 0x000f220000300800 */
[----:B------:R-:W-:Y:S02]  /*189b0*/  F2FP.SATFINITE.E4M3.F32.PACK_AB_MERGE_C R5, RZ, R0, RZ ;  /* 0x00000000ff05723e */ /* 0x000fe400048070ff */
[----:B------:R-:W-:Y:S01]  /*189c0*/  F2FP.SATFINITE.E4M3.F32.PACK_AB_MERGE_C R7, RZ, R2, RZ ;  /* 0x00000002ff07723e */ /* 0x000fe200048070ff */
[----:B------:R-:W-:-:S02]  /*189d0*/  FMUL R4, R224, UR18 ;  /* 0x00000012e0047c20 */ /* 0x000fc40008400000 */
[----:B------:R-:W4:Y:S01]  /*189e0*/  LDL.LU R224, [R1+0x224] ;  /* 0x0002240001e07983 */ /* 0x000f220000300800 */
[----:B------:R-:W-:-:S03]  /*189f0*/  FMUL R0, R227, UR18 ;  /* 0x00000012e3007c20 */ /* 0x000fc60008400000 */
[----:B------:R-:W4:Y:S01]  /*18a00*/  LDL.LU R227, [R1+0x228] ;  /* 0x0002280001e37983 */ /* 0x000f220000300800 */
[----:B---3--:R-:W-:-:S03]  /*18a10*/  FMUL R2, R226, UR18 ;  /* 0x00000012e2027c20 */ /* 0x008fc60008400000 */
[----:B------:R-:W3:Y:S01]  /*18a20*/  LDL.LU R226, [R1+0x22c] ;  /* 0x00022c0001e27983 */ /* 0x000ee20000300800 */
[C---:B------:R-:W-:Y:S02]  /*18a30*/  ISETP.GE.AND P1, PT, R35.reuse, 0x142, PT ;  /* 0x000001422300780c */ /* 0x040fe40003f26270 */
[C---:B------:R-:W-:Y:S02]  /*18a40*/  ISETP.LT.OR P3, PT, R34.reuse, 0x9, !P3 ;  /* 0x000000092200780c */ /* 0x040fe40005f61670 */
[C---:B------:R-:W-:Y:S02]  /*18a50*/  ISETP.LT.OR P5, PT, R34.reuse, 0x1, !P1 ;  /* 0x000000012200780c */ /* 0x040fe40004fa1670 */
[C---:B------:R-:W-:Y:S02]  /*18a60*/  ISETP.GE.AND P0, PT, R35.reuse, 0x149, PT ;  /* 0x000001492300780c */ /* 0x040fe40003f06270 */
[----:B------:R-:W-:Y:S02]  /*18a70*/  ISETP.GE.AND P2, PT, R35, 0x14a, PT ;  /* 0x0000014a2300780c */ /* 0x000fe40003f46270 */
[----:B------:R-:W-:-:S02]  /*18a80*/  ISETP.LT.OR P1, PT, R34, 0x9, !P1 ;  /* 0x000000092200780c */ /* 0x000fc40004f21670 */
[C---:B------:R-:W-:Y:S02]  /*18a90*/  ISETP.LT.OR P4, PT, R34.reuse, 0x1, !P2 ;  /* 0x000000012200780c */ /* 0x040fe40005781670 */
[----:B------:R-:W-:-:S03]  /*18aa0*/  ISETP.LT.OR P2, PT, R34, 0x9, !P2 ;  /* 0x000000092200780c */ /* 0x000fc60005741670 */
[----:B------:R-:W-:Y:S04]  /*18ab0*/  @!P5 STG.E.U8 desc[UR32][R24.64+0x141], R9 ;  /* 0x000141091800d986 */ /* 0x000fe8000c101120 */
[----:B------:R0:W-:Y:S01]  /*18ac0*/  @!P3 STG.E.U8 desc[UR32][R26.64+0x140], R11 ;  /* 0x0001400b1a00b986 */ /* 0x0001e2000c101120 */
[----:B------:R-:W-:Y:S02]  /*18ad0*/  ISETP.LT.OR P3, PT, R34, 0x1, !P0 ;  /* 0x000000012200780c */ /* 0x000fe40004761670 */
[----:B------:R-:W-:Y:S01]  /*18ae0*/  F2FP.SATFINITE.E4M3.F32.PACK_AB_MERGE_C R3, RZ, R3, RZ ;  /* 0x00000003ff03723e */ /* 0x000fe200048070ff */
[----:B------:R-:W-:Y:S01]  /*18af0*/  @!P1 STG.E.U8 desc[UR32][R26.64+0x141], R5 ;  /* 0x000141051a009986 */ /* 0x000fe2000c101120 */
[----:B------:R-:W-:-:S03]  /*18b00*/  ISETP.GE.AND P1, PT, R35, 0x151, PT ;  /* 0x000001512300780c */ /* 0x000fc60003f26270 */
[----:B------:R1:W-:Y:S01]  /*18b10*/  @!P4 STG.E.U8 desc[UR32][R24.64+0x149], R3 ;  /* 0x000149031800c986 */ /* 0x0003e2000c101120 */
[----:B0-----:R-:W-:-:S05]  /*18b20*/  F2FP.SATFINITE.E4M3.F32.PACK_AB_MERGE_C R11, RZ, R0, RZ ;  /* 0x00000000ff0b723e */ /* 0x001fca00048070ff */
[----:B------:R0:W-:Y:S04]  /*18b30*/  @!P3 STG.E.U8 desc[UR32][R24.64+0x148], R7 ;  /* 0x000148071800b986 */ /* 0x0001e8000c101120 */
[----:B------:R0:W-:Y:S01]  /*18b40*/  @!P2 STG.E.U8 desc[UR32][R26.64+0x149], R11 ;  /* 0x0001490b1a00a986 */ /* 0x0001e2000c101120 */
[----:B------:R-:W-:Y:S01]  /*18b50*/  ISETP.GE.AND P2, PT, R35, 0x152, PT ;  /* 0x000001522300780c */ /* 0x000fe20003f46270 */
[----:B------:R-:W-:Y:S01]  /*18b60*/  FMUL R0, R221, UR18 ;  /* 0x00000012dd007c20 */ /* 0x000fe20008400000 */
[C---:B------:R-:W-:Y:S01]  /*18b70*/  ISETP.LT.OR P0, PT, R34.reuse, 0x9, !P0 ;  /* 0x000000092200780c */ /* 0x040fe20004701670 */
[----:B-1----:R-:W-:Y:S01]  /*18b80*/  FMUL R3, R223, UR18 ;  /* 0x00000012df037c20 */ /* 0x002fe20008400000 */
[C---:B------:R-:W-:Y:S01]  /*18b90*/  ISETP.LT.OR P4, PT, R34.reuse, 0x1, !P1 ;  /* 0x000000012200780c */ /* 0x040fe20004f81670 */
[----:B------:R-:W3:Y:S01]  /*18ba0*/  LDL.LU R221, [R1+0x230] ;  /* 0x0002300001dd7983 */ /* 0x000ee20000300800 */
[----:B------:R-:W-:-:S02]  /*18bb0*/  ISETP.LT.OR P3, PT, R34, 0x1, !P2 ;  /* 0x000000012200780c */ /* 0x000fc40005761670 */
[----:B------:R-:W-:Y:S01]  /*18bc0*/  ISETP.LT.OR P1, PT, R34, 0x9, !P1 ;  /* 0x000000092200780c */ /* 0x000fe20004f21670 */
[----:B------:R-:W3:Y:S01]  /*18bd0*/  LDL.LU R223, [R1+0x234] ;  /* 0x0002340001df7983 */ /* 0x000ee20000300800 */
[----:B------:R-:W-:Y:S01]  /*18be0*/  F2FP.SATFINITE.E4M3.F32.PACK_AB_MERGE_C R9, RZ, R4, RZ ;  /* 0x00000004ff09723e */ /* 0x000fe200048070ff */
[----:B--2---:R-:W-:Y:S01]  /*18bf0*/  FMUL R4, R225, UR18 ;  /* 0x00000012e1047c20 */ /* 0x004fe20008400000 */
[----:B------:R-:W-:Y:S01]  /*18c00*/  F2FP.SATFINITE.E4M3.F32.PACK_AB_MERGE_C R5, RZ, R0, RZ ;  /* 0x00000000ff05723e */ /* 0x000fe200048070ff */
[----:B----4-:R-:W-:Y:S01]  /*18c10*/  FMUL R0, R222, UR18 ;  /* 0x00000012de007c20 */ /* 0x010fe20008400000 */
[----:B0-----:R-:W-:Y:S01]  /*18c20*/  F2FP.SATFINITE.E4M3.F32.PACK_AB_MERGE_C R7, RZ, R2, RZ ;  /* 0x00000002ff07723e */ /* 0x001fe200048070ff */
[----:B------:R-:W2:Y:S01]  /*18c30*/  LDL.LU R225, [R1+0x238] ;  /* 0x0002380001e17983 */ /* 0x000ea20000300800 */
[----:B------:R-:W-:-:S03]  /*18c40*/  F2FP.SATFINITE.E4M3.F32.PACK_AB_MERGE_C R3, RZ, R3, RZ ;  /* 0x00000003ff03723e */ /* 0x000fc600048070ff */
[----:B------:R-:W4:Y:S01]  /*18c50*/  LDL.LU R222, [R1+0x23c] ;  /* 0x00023c0001de7983 */ /* 0x000f220000300800 */
[----:B------:R-:W-:Y:S01]  /*18c60*/  F2FP.SATFINITE.E4M3.F32.PACK_AB_MERGE_C R11, RZ, R0, RZ ;  /* 0x00000000ff0b723e */ /* 0x000fe200048070ff */
[----:B------:R-:W-:Y:S02]  /*18c70*/  FMUL R0, R224, UR18 ;  /* 0x00000012e0007c20 */ /* 0x000fe40008400000 */
[----:B------:R-:W-:Y:S01]  /*18c80*/  @!P0 STG.E.U8 desc[UR32][R26.64+0x148], R9 ;  /* 0x000148091a008986 */ /* 0x000fe2000c101120 */
[----:B------:R-:W-:-:S03]  /*18c90*/  FMUL R2, R227, UR18 ;  /* 0x00000012e3027c20 */ /* 0x000fc60008400000 */
[----:B------:R-:W-:Y:S04]  /*18ca0*/  @!P4 STG.E.U8 desc[UR32][R24.64+0x150], R5 ;  /* 0x000150051800c986 */ /* 0x000fe8000c101120 */
[----:B------:R-:W-:Y:S04]  /*18cb0*/  @!P3 STG.E.U8 desc[UR32][R24.64+0x151], R7 ;  /* 0x000151071800b986 */ /* 0x000fe8000c101120 */
[----:B------:R3:W-:Y:S04]  /*18cc0*/  @!P1 STG.E.U8 desc[UR32][R26.64+0x150], R3 ;  /* 0x000150031a009986 */ /* 0x0007e8000c101120 */
[----:B------:R-:W4:Y:S04]  /*18cd0*/  LDL.LU R224, [R1+0x240] ;  /* 0x0002400001e07983 */ /* 0x000f280000300800 */
[----:B------:R-:W4:Y:S01]  /*18ce0*/  LDL.LU R227, [R1+0x244] ;  /* 0x0002440001e37983 */ /* 0x000f220000300800 */
[----:B---3--:R-:W-:-:S03]  /*18cf0*/  FMUL R3, R226, UR18 ;  /* 0x00000012e2037c20 */ /* 0x008fc60008400000 */
[----:B------:R-:W3:Y:S01]  /*18d00*/  LDL.LU R226, [R1+0x248] ;  /* 0x0002480001e27983 */ /* 0x000ee20000300800 */
[C---:B------:R-:W-:Y:S02]  /*18d10*/  ISETP.GE.AND P0, PT, R35.reuse, 0x159, PT ;  /* 0x000001592300780c */ /* 0x040fe40003f06270 */
[C---:B------:R-:W-:Y:S01]  /*18d20*/  ISETP.LT.OR P2, PT, R34.reuse, 0x9, !P2 ;  /* 0x000000092200780c */ /* 0x040fe20005741670 */
[----:B------:R-:W3:Y:S01]  /*18d30*/  LDL.LU R218, [R1+0x24c] ;  /* 0x00024c0001da7983 */ /* 0x000ee20000300800 */
[C---:B------:R-:W-:Y:S02]  /*18d40*/  ISETP.LT.OR P5, PT, R34.reuse, 0x1, !P0 ;  /* 0x000000012200780c */ /* 0x040fe400047a1670 */
[----:B------:R-:W-:Y:S01]  /*18d50*/  ISETP.GE.AND P3, PT, R35, 0x15a, PT ;  /* 0x0000015a2300780c */ /* 0x000fe20003f66270 */
[----:B------:R-:W3:Y:S01]  /*18d60*/  LDL.LU R220, [R1+0x250] ;  /* 0x0002500001dc7983 */ /* 0x000ee20000300800 */
[----:B------:R-:W-:Y:S02]  /*18d70*/  F2FP.SATFINITE.E4M3.F32.PACK_AB_MERGE_C R9, RZ, R4, RZ ;  /* 0x00000004ff09723e */ /* 0x000fe400048070ff */
[----:B------:R-:W-:-:S02]  /*18d80*/  ISETP.LT.OR P4, PT, R34, 0x1, !P3 ;  /* 0x000000012200780c */ /* 0x000fc40005f81670 */
[C---:B------:R-:W-:Y:S02]  /*18d90*/  ISETP.LT.OR P0, PT, R34.reuse, 0x9, !P0 ;  /* 0x000000092200780c */ /* 0x040fe40004701670 */
[----:B------:R-:W-:Y:S02]  /*18da0*/  ISETP.LT.OR P3, PT, R34, 0x9, !P3 ;  /* 0x000000092200780c */ /* 0x000fe40005f61670 */
[----:B------:R-:W-:Y:S01]  /*18db0*/  F2FP.SATFINITE.E4M3.F32.PACK_AB_MERGE_C R5, RZ, R0, RZ ;  /* 0x00000000ff05723e */ /* 0x000fe200048070ff */
[----:B------:R-:W-:Y:S01]  /*18dc0*/  @!P2 STG.E.U8 desc[UR32][R26.64+0x151], R9 ;  /* 0x000151091a00a986 */ /* 0x000fe2000c101120 */
[----:B------:R-:W-:-:S03]  /*18dd0*/  F2FP.SATFINITE.E4M3.F32.PACK_AB_MERGE_C R7, RZ, R2, RZ ;  /* 0x00000002ff07723e */ /* 0x000fc600048070ff */
[----:B------:R0:W-:Y:S01]  /*18de0*/  @!P5 STG.E.U8 desc[UR32][R24.64+0x158], R11 ;  /* 0x0001580b1800d986 */ /* 0x0001e2000c101120 */
[----:B------:R-:W-:-:S03]  /*18df0*/  F2FP.SATFINITE.E4M3.F32.PACK_AB_MERGE_C R3, RZ, R3, RZ ;  /* 0x00000003ff03723e */ /* 0x000fc600048070ff */
[----:B------:R1:W-:Y:S04]  /*18e00*/  @!P4 STG.E.U8 desc[UR32][R24.64+0x159], R5 ;  /* 0x000159051800c986 */ /* 0x0003e8000c101120 */
[----:B------:R1:W-:Y:S04]  /*18e10*/  @!P0 STG.E.U8 desc[UR32][R26.64+0x158], R7 ;  /* 0x000158071a008986 */ /* 0x0003e8000c101120 */
[----:B------:R1:W-:Y:S01]  /*18e20*/  @!P3 STG.E.U8 desc[UR32][R26.64+0x159], R3 ;  /* 0x000159031a00b986 */ /* 0x0003e2000c101120 */
[----:B------:R-:W-:Y:S01]  /*18e30*/  FMUL R0, R223, UR18 ;  /* 0x00000012df007c20 */ /* 0x000fe20008400000 */
[----:B------:R-:W-:-:S02]  /*18e40*/  FMUL R4, R221, UR18 ;  /* 0x00000012dd047c20 */ /* 0x000fc40008400000 */
[----:B------:R-:W3:Y:S02]  /*18e50*/  LDL.LU R221, [R1+0x254] ;  /* 0x0002540001dd7983 */ /* 0x000ee40000300800 */
[----:B0-----:R-:W-:Y:S01]  /*18e60*/  F2FP.SATFINITE.E4M3.F32.PACK_AB_MERGE_C R11, RZ, R0, RZ ;  /* 0x00000000ff0b723e */ /* 0x001fe200048070ff */
[----:B--2---:R-:W-:Y:S01]  /*18e70*/  FMUL R0, R225, UR18 ;  /* 0x00000012e1007c20 */ /* 0x004fe20008400000 */
[----:B------:R-:W2:Y:S01]  /*18e80*/  LDL.LU R223, [R1+0x258] ;  /* 0x0002580001df7983 */ /* 0x000ea20000300800 */
[----:B----4-:R-:W-:-:S03]  /*18e90*/  FMUL R2, R222, UR18 ;  /* 0x00000012de027c20 */ /* 0x010fc60008400000 */
[----:B-1----:R-:W-:Y:S01]  /*18ea0*/  F2FP.SATFINITE.E4M3.F32.PACK_AB_MERGE_C R5, RZ, R0, RZ ;  /* 0x00000000ff05723e */ /* 0x002fe200048070ff */
[----:B------:R-:W4:Y:S01]  /*18eb0*/  LDL.LU R225, [R1+0x25c] ;  /* 0x00025c0001e17983 */ /* 0x000f220000300800 */
[----:B------:R-:W-:-:S03]  /*18ec0*/  F2FP.SATFINITE.E4M3.F32.PACK_AB_MERGE_C R7, RZ, R2, RZ ;  /* 0x00000002ff07723e */ /* 0x000fc600048070ff */
[----:B------:R-:W4:Y:S01]  /*18ed0*/  LDL.LU R222, [R1+0x264] ;  /* 0x0002640001de7983 */ /* 0x000f220000300800 */
[----:B------:R-:W-:-:S03]  /*18ee0*/  FMUL R0, R224, UR18 ;  /* 0x00000012e0007c20 */ /* 0x000fc60008400000 */
[----:B------:R-:W4:Y:S01]  /*18ef0*/  LDL.LU R224, [R1+0x260] ;  /* 0x0002600001e07983 */ /* 0x000f220000300800 */
[----:B------:R-:W-:-:S03]  /*18f00*/  FMUL R3, R227, UR18 ;  /* 0x00000012e3037c20 */ /* 0x000fc60008400000 */
[----:B------:R-:W4:Y:S01]  /*18f10*/  LDL.LU R227, [R1+0x268] ;  /* 0x0002680001e37983 */ /* 0x000f220000300800 */
[----:B---3--:R-:W-:-:S03]  /*18f20*/  FMUL R2, R226, UR18 ;  /* 0x00000012e2027c20 */ /* 0x008fc60008400000 */
[----:B------:R-:W3:Y:S01]  /*18f30*/  LDL.LU R226, [R1+0x26c] ;  /* 0x00026c0001e27983 */ /* 0x000ee20000300800 */
[C---:B------:R-:W-:Y:S02]  /*18f40*/  ISETP.GE.AND P2, PT, R35.reuse, 0x161, PT ;  /* 0x000001612300780c */ /* 0x040fe40003f46270 */
[----:B------:R-:W-:Y:S02]  /*18f50*/  ISETP.GE.AND P1, PT, R35, 0x162, PT ;  /* 0x000001622300780c */ /* 0x000fe40003f26270 */
[C---:B------:R-:W-:Y:S02]  /*18f60*/  ISETP.LT.OR P6, PT, R34.reuse, 0x1, !P2 ;  /* 0x000000012200780c */ /* 0x040fe400057c1670 */
[C---:B------:R-:W-:Y:S02]  /*18f70*/  ISETP.LT.OR P5, PT, R34.reuse, 0x1, !P1 ;  /* 0x000000012200780c */ /* 0x040fe40004fa1670 */
[----:B------:R-:W-:Y:S02]  /*18f80*/  ISETP.LT.OR P1, PT, R34, 0x9, !P1 ;  /* 0x000000092200780c */ /* 0x000fe40004f21670 */
[----:B------:R-:W-:-:S02]  /*18f90*/  F2FP.SATFINITE.E4M3.F32.PACK_AB_MERGE_C R9, RZ, R4, RZ ;  /* 0x00000004ff09723e */ /* 0x000fc400048070ff */
[C---:B------:R-:W-:Y:S02]  /*18fa0*/  ISETP.GE.AND P0, PT, R35.reuse, 0x169, PT ;  /* 0x000001692300780c */ /* 0x040fe40003f06270 */
[----:B------:R-:W-:Y:S02]  /*18fb0*/  ISETP.GE.AND P3, PT, R35, 0x16a, PT ;  /* 0x0000016a2300780c */ /* 0x000fe40003f66270 */
[C---:B------:R-:W-:Y:S01]  /*18fc0*/  ISETP.LT.OR P2, PT, R34.reuse, 0x9, !P2 ;  /* 0x000000092200780c */ /* 0x040fe20005741670 */
[----:B------:R0:W-:Y:S01]  /*18fd0*/  @!P6 STG.E.U8 desc[UR32][R24.64+0x160], R9 ;  /* 0x000160091800e986 */ /* 0x0001e2000c101120 */
[----:B------:R-:W-:-:S03]  /*18fe0*/  ISETP.LT.OR P4, PT, R34, 0x1, !P0 ;  /* 0x000000012200780c */ /* 0x000fc60004781670 */
[----:B------:R1:W-:Y:S01]  /*18ff0*/  @!P5 STG.E.U8 desc[UR32][R24.64+0x161], R11 ;  /* 0x0001610b1800d986 */ /* 0x0003e2000c101120 */
[C---:B------:R-:W-:Y:S02]  /*19000*/  ISETP.LT.OR P5, PT, R34.reuse, 0x1, !P3 ;  /* 0x000000012200780c */ /* 0x040fe40005fa1670 */
[C---:B------:R-:W-:Y:S01]  /*19010*/  ISETP.LT.OR P0, PT, R34.reuse, 0x9, !P0 ;  /* 0x000000092200780c */ /* 0x040fe20004701670 */
[----:B------:R1:W-:Y:S01]  /*19020*/  @!P1 STG.E.U8 desc[UR32][R26.64+0x161], R7 ;  /* 0x000161071a009986 */ /* 0x0003e2000c101120 */
[C---:B------:R-:W-:Y:S02]  /*19030*/  ISETP.GE.AND P1, PT, R35.reuse, 0x171, PT ;  /* 0x000001712300780c */ /* 0x040fe40003f26270 */
[C---:B------:R-:W-:Y:S02]  /*19040*/  ISETP.LT.OR P3, PT, R34.reuse, 0x9, !P3 ;  /* 0x000000092200780c */ /* 0x040fe40005f61670 */
[----:B------:R-:W-:Y:S02]  /*19050*/  ISETP.LT.OR P6, PT, R34, 0x1, !P1 ;  /* 0x000000012200780c */ /* 0x000fe40004fc1670 */
[----:B0-----:R-:W-:Y:S01]  /*19060*/  F2FP.SATFINITE.E4M3.F32.PACK_AB_MERGE_C R9, RZ, R0, RZ ;  /* 0x00000000ff09723e */ /* 0x001fe200048070ff */
[----:B------:R-:W-:Y:S01]  /*19070*/  FMUL R0, R218, UR18 ;  /* 0x00000012da007c20 */ /* 0x000fe20008400000 */
[----:B------:R-:W-:Y:S01]  /*19080*/  F2FP.SATFINITE.E4M3.F32.PACK_AB_MERGE_C R13, RZ, R2, RZ ;  /* 0x00000002ff0d723e */ /* 0x000fe200048070ff */
[----:B------:R-:W-:Y:S01]  /*19090*/  FMUL R2, R220, UR18 ;  /* 0x00000012dc027c20 */ /* 0x000fe20008400000 */
[----:B-1----:R-:W-:Y:S01]  /*190a0*/  F2FP.SATFINITE.E4M3.F32.PACK_AB_MERGE_C R11, RZ, R3, RZ ;  /* 0x00000003ff0b723e */ /* 0x002fe200048070ff */
[----:B------:R0:W-:Y:S01]  /*190b0*/  @!P2 STG.E.U8 desc[UR32][R26.64+0x160], R5 ;  /* 0x000160051a00a986 */ /* 0x0001e2000c101120 */
[----:B------:R-:W-:-:S02]  /*190c0*/  ISETP.GE.AND P2, PT, R35, 0x179, PT ;  /* 0x000001792300780c */ /* 0x000fc40003f46270 */
[----:B------:R-:W-:Y:S01]  /*190d0*/  F2FP.SATFINITE.E4M3.F32.PACK_AB_MERGE_C R7, RZ, R2, RZ ;  /* 0x00000002ff07723e */ /* 0x000fe200048070ff */
[----:B------:R1:W-:Y:S01]  /*190e0*/  @!P4 STG.E.U8 desc[UR32][R24.64+0x168], R9 ;  /* 0x000168091800c986 */ /* 0x0003e2000c101120 */
[----:B------:R-:W-:-:S03]  /*190f0*/  ISETP.GE.AND P4, PT, R35, 0x172, PT ;  /* 0x000001722300780c */ /* 0x000fc60003f86270 */
[----:B------:R1:W-:Y:S01]  /*19100*/  @!P5 STG.E.U8 desc[UR32][R24.64+0x169], R11 ;  /* 0x0001690b1800d986 */ /* 0x0003e2000c101120 */
[----:B0-----:R-:W-:-:S03]  /*19110*/  F2FP.SATFINITE.E4M3.F32.PACK_AB_MERGE_C R5, RZ, R0, RZ ;  /* 0x00000000ff05723e */ /* 0x001fc600048070ff */
[----:B------:R-:W-:Y:S01]  /*19120*/  @!P0 STG.E.U8 desc[UR32][R26.64+0x168], R13 ;  /* 0x0001680d1a008986 */ /* 0x000fe2000c101120 */
[----:B------:R-:W-:Y:S01]  /*19130*/  FMUL R3, R221, UR18 ;  /* 0x00000012dd037c20 */ /* 0x000fe20008400000 */
[----:B------:R-:W-:Y:S01]  /*19140*/  ISETP.GE.AND P0, PT, R35, 0x17a, PT ;  /* 0x0000017a2300780c */ /* 0x000fe20003f06270 */
[----:B--2---:R-:W-:Y:S01]  /*19150*/  FMUL R4, R223, UR18 ;  /* 0x00000012df047c20 */ /* 0x004fe20008400000 */
[C---:B------:R-:W-:Y:S01]  /*19160*/  ISETP.LT.OR P5, PT, R34.reuse, 0x1, !P4 ;  /* 0x000000012200780c */ /* 0x040fe200067a1670 */
[----:B------:R-:W-:Y:S01]  /*19170*/  @!P3 STG.E.U8 desc[UR32][R26.64+0x169], R5 ;  /* 0x000169051a00b986 */ /* 0x000fe2000c101120 */
[C---:B------:R-:W-:Y:S02]  /*19180*/  ISETP.LT.OR P1, PT, R34.reuse, 0x9, !P1 ;  /* 0x000000092200780c */ /* 0x040fe40004f21670 */
[C---:B------:R-:W-:Y:S01]  /*19190*/  ISETP.LT.OR P3, PT, R34.reuse, 0x9, !P4 ;  /* 0x000000092200780c */ /* 0x040fe20006761670 */
[----:B------:R0:W-:Y:S01]  /*191a0*/  @!P6 STG.E.U8 desc[UR32][R24.64+0x170], R7 ;  /* 0x000170071800e986 */ /* 0x0001e2000c101120 */
[----:B------:R-:W-:-:S02]  /*191b0*/  ISETP.LT.OR P6, PT, R34, 0x1, !P0 ;  /* 0x000000012200780c */ /* 0x000fc400047c1670 */
[----:B------:R-:W-:Y:S01]  /*191c0*/  ISETP.LT.OR P4, PT, R34, 0x1, !P2 ;  /* 0x000000012200780c */ /* 0x000fe20005781670 */
[----:B----4-:R-:W-:Y:S01]  /*191d0*/  FMUL R0, R225, UR18 ;  /* 0x00000012e1007c20 */ /* 0x010fe20008400000 */
[----:B-1----:R-:W-:Y:S01]  /*191e0*/  F2FP.SATFINITE.E4M3.F32.PACK_AB_MERGE_C R9, RZ, R3, RZ ;  /* 0x00000003ff09723e */ /* 0x002fe200048070ff */
[----:B------:R-:W-:Y:S01]  /*191f0*/  FMUL R3, R222, UR18 ;  /* 0x00000012de037c20 */ /* 0x000fe20008400000 */
[C---:B------:R-:W-:Y:S02]  /*19200*/  ISETP.LT.OR P2, PT, R34.reuse, 0x9, !P2 ;  /* 0x000000092200780c */ /* 0x040fe40005741670 */
[----:B------:R-:W-:Y:S02]  /*19210*/  ISETP.LT.OR P0, PT, R34, 0x9, !P0 ;  /* 0x000000092200780c */ /* 0x000fe40004701670 */
[----:B------:R-:W-:Y:S02]  /*19220*/  F2FP.SATFINITE.E4M3.F32.PACK_AB_MERGE_C R11, RZ, R4, RZ ;  /* 0x00000004ff0b723e */ /* 0x000fe400048070ff */
[----:B0-----:R-:W-:Y:S01]  /*19230*/  F2FP.SATFINITE.E4M3.F32.PACK_AB_MERGE_C R7, RZ, R0, RZ ;  /* 0x00000000ff07723e */ /* 0x001fe200048070ff */
[----:B------:R-:W-:Y:S01]  /*19240*/  FMUL R2, R224, UR18 ;  /* 0x00000012e0027c20 */ /* 0x000fe20008400000 */
[----:B------:R-:W-:Y:S01]  /*19250*/  F2FP.SATFINITE.E4M3.F32.PACK_AB_MERGE_C R13, RZ, R3, RZ ;  /* 0x00000003ff0d723e */ /* 0x000fe200048070ff */
[----:B------:R-:W-:-:S03]  /*19260*/  FMUL R4, R227, UR18 ;  /* 0x00000012e3047c20 */ /* 0x000fc60008400000 */
[----:B------:R-:W-:Y:S01]  /*19270*/  F2FP.SATFINITE.E4M3.F32.PACK_AB_MERGE_C R3, RZ, R2, RZ ;  /* 0x00000002ff03723e */ /* 0x000fe200048070ff */
[----:B------:R0:W-:Y:S01]  /*19280*/  @!P5 STG.E.U8 desc[UR32][R24.64+0x171], R9 ;  /* 0x000171091800d986 */ /* 0x0001e2000c101120 */
[----:B------:R-:W-:-:S03]  /*19290*/  F2FP.SATFINITE.E4M3.F32.PACK_AB_MERGE_C R15, RZ, R4, RZ ;  /* 0x00000004ff0f723e */ /* 0x000fc600048070ff */
[----:B------:R0:W-:Y:S04]  /*192a0*/  @!P1 STG.E.U8 desc[UR32][R26.64+0x170], R11 ;  /* 0x0001700b1a009986 */ /* 0x0001e8000c101120 */
[----:B------:R0:W-:Y:S04]  /*192b0*/  @!P3 STG.E.U8 desc[UR32][R26.64+0x171], R7 ;  /* 0x000171071a00b986 */ /* 0x0001e8000c101120 */
[----:B------:R0:W-:Y:S04]  /*192c0*/  @!P6 STG.E.U8 desc[UR32][R24.64+0x179], R13 ;  /* 0x0001790d1800e986 */ /* 0x0001e8000c101120 */
[----:B------:R0:W-:Y:S04]  /*192d0*/  @!P4 STG.E.U8 desc[UR32][R24.64+0x178], R3 ;  /* 0x000178031800c986 */ /* 0x0001e8000c101120 */
[----:B------:R0:W-:Y:S01]  /*192e0*/  @!P2 STG.E.U8 desc[UR32][R26.64+0x178], R15 ;  /* 0x0001780f1a00a986 */ /* 0x0001e2000c101120 */
[----:B---3--:R-:W-:-:S05]  /*192f0*/  FMUL R5, R226, UR18 ;  /* 0x00000012e2057c20 */ /* 0x008fca0008400000 */
[----:B------:R-:W-:-:S05]  /*19300*/  F2FP.SATFINITE.E4M3.F32.PACK_AB_MERGE_C R5, RZ, R5, RZ ;  /* 0x00000005ff05723e */ /* 0x000fca00048070ff */
[----:B------:R0:W-:Y:S02]  /*19310*/  @!P0 STG.E.U8 desc[UR32][R26.64+0x179], R5 ;  /* 0x000179051a008986 */ /* 0x0001e4000c101120 */
.L_x_424:
[----:B------:R-:W-:Y:S05]  /*19320*/  BSYNC B0 ;  /* 0x0000000000007941 */ /* 0x000fea0003800000 */
.L_x_38:
[----:B0-----:R-:W2:Y:S01]  /*19330*/  LDL.LU R5, [R1+0x280] ;  /* 0x0002800001057983 */ /* 0x001ea20000300800 */
[----:B-----5:R-:W-:Y:S01]  /*19340*/  IMAD.U32 R2, RZ, RZ, UR30 ;  /* 0x0000001eff027e24 */ /* 0x020fe2000f8e00ff */
[----:B------:R-:W-:Y:S02]  /*19350*/  ULDC.64 UR20, c[0x0][0x650] ;  /* 0x0001940000147ab9 */ /* 0x000fe40000000a00 */
[----:B------:R-:W3:Y:S01]  /*19360*/  LDL.LU R4, [R1+0x27c] ;  /* 0x00027c0001047983 */ /* 0x000ee20000300800 */
[----:B------:R-:W-:Y:S02]  /*19370*/  IMAD.U32 R3, RZ, RZ, UR31 ;  /* 0x0000001fff037e24 */ /* 0x000fe4000f8e00ff */
[----:B------:R-:W-:Y:S02]  /*19380*/  IMAD.U32 R3, RZ, RZ, UR5 ;  /* 0x00000005ff037e24 */ /* 0x000fe4000f8e00ff */
[----:B------:R-:W-:Y:S02]  /*19390*/  IMAD.MOV.U32 R6, RZ, RZ, -0x1 ;  /* 0xffffffffff067424 */ /* 0x000fe400078e00ff */
[----:B------:R-:W-:-:S04]  /*193a0*/  IMAD.U32 R0, RZ, RZ, UR15 ;  /* 0x0000000fff007e24 */ /* 0x000fc8000f8e00ff */
[----:B------:R0:W-:Y:S02]  /*193b0*/  SYNCS.ARRIVE.TRANS64.A1T0 RZ, [R0+UR10], RZ ;  /* 0x000000ff00ff79a7 */ /* 0x0001e4000810000a */
[----:B0-----:R-:W-:Y:S02]  /*193c0*/  PRMT R0, RZ, 0x7610, R0 ;  /* 0x00007610ff007816 */ /* 0x001fe40000000000 */
[----:B--2---:R-:W-:-:S04]  /*193d0*/  LEA R5, P0, R2, R5, 0x1 ;  /* 0x0000000502057211 */ /* 0x004fc800078008ff */
[----:B---3--:R-:W-:Y:S01]  /*193e0*/  LEA.HI.X R4, R2, R4, R3, 0x1, P0 ;  /* 0x0000000402047211 */ /* 0x008fe200000f0c03 */
[----:B------:R-:W-:Y:S01]  /*193f0*/  IMAD.MOV.U32 R2, RZ, RZ, -0x1 ;  /* 0xffffffffff027424 */ /* 0x000fe200078e00ff */
[----:B------:R0:W-:Y:S01]  /*19400*/  STL [R1+0x280], R5 ;  /* 0x0002800501007387 */ /* 0x0001e20000100800 */
[----:B------:R-:W-:Y:S01]  /*19410*/  IMAD.MOV.U32 R3, RZ, RZ, -0x1 ;  /* 0xffffffffff037424 */ /* 0x000fe200078e00ff */
[----:B------:R-:W-:Y:S02]  /*19420*/  ISETP.GE.U32.AND P0, PT, R5, UR20, PT ;  /* 0x0000001405007c0c */ /* 0x000fe4000bf06070 */
[----:B------:R0:W-:Y:S02]  /*19430*/  STL [R1+0x27c], R4 ;  /* 0x00027c0401007387 */ /* 0x0001e40000100800 */
[----:B------:R-:W-:Y:S02]  /*19440*/  ISETP.GE.U32.AND.EX P0, PT, R4, UR21, PT, P0 ;  /* 0x0000001504007c0c */ /* 0x000fe4000bf06100 */
[----:B------:R0:W-:Y:S04]  /*19450*/  STL [R1+0x284], R6 ;  /* 0x0002840601007387 */ /* 0x0001e80000100800 */
[----:B------:R0:W-:Y:S04]  /*19460*/  STL [R1+0x270], R2 ;  /* 0x0002700201007387 */ /* 0x0001e80000100800 */
[----:B------:R0:W-:Y:S03]  /*19470*/  STL [R1+0x288], R3 ;  /* 0x0002880301007387 */ /* 0x0001e60000100800 */
[----:B------:R-:W-:Y:S05]  /*19480*/  @P0 BRA `(.L_x_425) ;  /* 0x0000000400940947 */ /* 0x000fea0003800000 */
[----:B------:R-:W2:Y:S01]  /*19490*/  S2UR UR22, SR_CTAID.X ;  /* 0x00000000001679c3 */ /* 0x000ea20000002500 */
[----:B------:R-:W-:Y:S01]  /*194a0*/  ULDC.64 UR20, c[0x0][0x628] ;  /* 0x00018a0000147ab9 */ /* 0x000fe20000000a00 */
[----:B------:R-:W-:Y:S01]  /*194b0*/  ULDC UR19, c[0x0][0x150] ;  /* 0x0000540000137ab9 */ /* 0x000fe20000000800 */
[----:B------:R-:W-:Y:S01]  /*194c0*/  ISETP.NE.U32.AND P0, PT, RZ, UR20, PT ;  /* 0x00000014ff007c0c */ /* 0x000fe2000bf05070 */
[----:B------:R-:W-:Y:S01]  /*194d0*/  ULDC UR34, c[0x0][0x630] ;  /* 0x00018c0000227ab9 */ /* 0x000fe20000000800 */
[C---:B------:R-:W-:Y:S01]  /*194e0*/  R2UR UR35, R5.reuse ;  /* 0x00000000052372ca */ /* 0x040fe200000e0000 */
[----:B------:R-:W-:Y:S01]  /*194f0*/  ULDC UR37, c[0x0][0x154] ;  /* 0x0000550000257ab9 */ /* 0x000fe20000000800 */
[----:B------:R-:W-:Y:S01]  /*19500*/  ISETP.NE.AND.EX P0, PT, RZ, UR21, PT, P0 ;  /* 0x00000015ff007c0c */ /* 0x000fe2000bf05300 */
[----:B------:R-:W3:Y:S01]  /*19510*/  S2UR UR39, SR_CTAID.Y ;  /* 0x00000000002779c3 */ /* 0x000ee20000002600 */
[----:B------:R-:W-:Y:S02]  /*19520*/  R2UR UR36, R4 ;  /* 0x00000000042472ca */ /* 0x000fe400000e0000 */
[----:B------:R-:W-:-:S02]  /*19530*/  R2UR UR28, R5 ;  /* 0x00000000051c72ca */ /* 0x000fc400000e0000 */
[----:B------:R-:W-:Y:S02]  /*19540*/  R2UR UR29, R4 ;  /* 0x00000000041d72ca */ /* 0x000fe400000e0000 */
[----:B--2---:R-:W-:-:S05]  /*19550*/  I2FP.F32.U32 R0, UR22 ;  /* 0x0000001600007c45 */ /* 0x004fca0008201000 */
[----:B------:R-:W-:-:S04]  /*19560*/  FMUL R0, R0, UR19 ;  /* 0x0000001300007c20 */ /* 0x000fc80008400000 */
[----:B0-----:R0:W2:Y:S01]  /*19570*/  F2I.U32.TRUNC.NTZ R2, R0 ;  /* 0x0000000000027305 */ /* 0x0010a2000020f000 */
[----:B---3--:R-:W-:Y:S05]  /*19580*/  @!P0 BRA `(.L_x_426) ;  /* 0x0000000000308947 */ /* 0x008fea0003800000 */
        /* <DEDUP_REMOVED lines=12> */
.L_x_426:
[----:B------:R-:W-:Y:S01]  /*19650*/  USHF.R.U64 UR19, UR28, UR34, UR29 ;  /* 0x000000221c137299 */ /* 0x000fe2000800121d */
[----:B0-----:R-:W-:Y:S01]  /*19660*/  I2FP.F32.U32 R0, UR39 ;  /* 0x0000002700007c45 */ /* 0x001fe20008201000 */
[----:B------:R-:W-:Y:S02]  /*19670*/  USHF.R.U32.HI UR20, URZ, UR34, UR29 ;  /* 0x000000223f147299 */ /* 0x000fe4000801161d */
[----:B------:R-:W-:Y:S02]  /*19680*/  UIADD3 UR23, UP0, URZ, -UR19, URZ ;  /* 0x800000133f177290 */ /* 0x000fe4000ff1e03f */
[----:B------:R-:W-:Y:S01]  /*19690*/  FMUL R0, R0, UR37 ;  /* 0x0000002500007c20 */ /* 0x000fe20008400000 */
[----:B------:R-:W-:Y:S01]  /*196a0*/  ULDC.64 UR26, c[0x0][0x620] ;  /* 0x00018800001a7ab9 */ /* 0x000fe20000000a00 */
[----:B------:R-:W-:Y:S01]  /*196b0*/  UIADD3.X UR20, URZ, ~UR20, URZ, UP0, !UPT ;  /* 0x800000143f147290 */ /* 0x000fe200087fe43f */
[----:B------:R-:W-:Y:S01]  /*196c0*/  UMOV UR24, UR35 ;  /* 0x0000002300187c82 */ /* 0x000fe20008000000 */
[----:B------:R-:W-:-:S02]  /*196d0*/  UMOV UR25, UR36 ;  /* 0x0000002400197c82 */ /* 0x000fc40008000000 */
[----:B------:R-:W0:Y:S01]  /*196e0*/  F2I.U32.TRUNC.NTZ R0, R0 ;  /* 0x0000000000007305 */ /* 0x000e22000020f000 */
[----:B------:R-:W-:Y:S01]  /*196f0*/  UIMAD UR20, UR20, UR26, URZ ;  /* 0x0000001a141472a4 */ /* 0x000fe2000f8e023f */
[----:B--2---:R-:W-:Y:S01]  /*19700*/  R2UR UR36, R2 ;  /* 0x00000000022472ca */ /* 0x004fe200000e0000 */
[----:B------:R-:W-:Y:S02]  /*19710*/  UIMAD.WIDE.U32 UR24, UR23, UR26, UR24 ;  /* 0x0000001a171872a5 */ /* 0x000fe4000f8e0018 */
[----:B------:R-:W-:Y:S01]  /*19720*/  UIMAD UR23, UR23, UR27, UR20 ;  /* 0x0000001b171772a4 */ /* 0x000fe2000f8e0214 */
[----:B------:R-:W-:Y:S01]  /*19730*/  ULDC UR42, c[0x0][0x658] ;  /* 0x00019600002a7ab9 */ /* 0x000fe20000000800 */
[----:B------:R-:W-:Y:S02]  /*19740*/  UMOV UR34, 0xffffffff ;  /* 0xffffffff00227882 */ /* 0x000fe40000000000 */
[----:B------:R-:W-:Y:S01]  /*19750*/  UIADD3 UR23, UR25, UR23, URZ ;  /* 0x0000001719177290 */ /* 0x000fe2000fffe03f */
[----:B------:R-:W-:Y:S01]  /*19760*/  ULDC UR26, c[0x0][0x618] ;  /* 0x00018600001a7ab9 */ /* 0x000fe20000000800 */
[----:B------:R-:W-:Y:S01]  /*19770*/  ULDC.64 UR20, c[0x0][0x640] ;  /* 0x0001900000147ab9 */ /* 0x000fe20000000a00 */
[----:B------:R-:W-:Y:S01]  /*19780*/  USHF.L.U32 UR38, UR34, UR42, URZ ;  /* 0x0000002a22267299 */ /* 0x000fe2000800063f */
[----:B------:R-:W-:Y:S01]  /*19790*/  ISETP.NE.U32.AND P0, PT, RZ, UR20, PT ;  /* 0x00000014ff007c0c */ /* 0x000fe2000bf05070 */
[----:B------:R-:W-:Y:S01]  /*197a0*/  USHF.R.U64 UR34, UR24, UR26, UR23 ;  /* 0x0000001a18227299 */ /* 0x000fe20008001217 */
[----:B0-----:R-:W-:Y:S01]  /*197b0*/  R2UR UR27, R0 ;  /* 0x00000000001b72ca */ /* 0x001fe200000e0000 */
[----:B------:R-:W-:Y:S01]  /*197c0*/  USHF.R.U32.HI UR23, URZ, UR26, UR23 ;  /* 0x0000001a3f177299 */ /* 0x000fe20008011617 */
[----:B------:R-:W-:Y:S01]  /*197d0*/  ISETP.NE.AND.EX P0, PT, RZ, UR21, PT, P0 ;  /* 0x00000015ff007c0c */ /* 0x000fe2000bf05300 */
[----:B------:R-:W-:Y:S01]  /*197e0*/  ULDC UR41, c[0x0][0x608] ;  /* 0x0001820000297ab9 */ /* 0x000fe20000000800 */
[----:B------:R-:W-:-:S02]  /*197f0*/  UIADD3 UR24, -UR36, URZ, URZ ;  /* 0x0000003f24187290 */ /* 0x000fc4000fffe13f */
[----:B------:R-:W-:Y:S02]  /*19800*/  USHF.R.U64 UR37, UR34, UR41, UR23 ;  /* 0x0000002922257299 */ /* 0x000fe40008001217 */
[----:B------:R-:W-:Y:S01]  /*19810*/  USHF.R.U32.HI UR23, URZ, UR41, UR23 ;  /* 0x000000293f177299 */ /* 0x000fe20008011617 */
[----:B------:R-:W-:Y:S01]  /*19820*/  UMOV UR35, 0x1 ;  /* 0x0000000100237882 */ /* 0x000fe20000000000 */
[----:B------:R-:W-:Y:S02]  /*19830*/  ULDC UR40, c[0x0][0x144] ;  /* 0x0000510000287ab9 */ /* 0x000fe40000000800 */
[----:B------:R-:W-:Y:S01]  /*19840*/  USHF.R.U64 UR36, UR37, UR42, UR23 ;  /* 0x0000002a25247299 */ /* 0x000fe20008001217 */
[----:B------:R-:W-:Y:S01]  /*19850*/  ULDC UR28, c[0x0][0x600] ;  /* 0x00018000001c7ab9 */ /* 0x000fe20000000800 */
[----:B------:R-:W-:Y:S02]  /*19860*/  UIADD3 UR41, -UR27, URZ, URZ ;  /* 0x0000003f1b297290 */ /* 0x000fe4000fffe13f */
[----:B------:R-:W-:-:S02]  /*19870*/  USHF.L.U32 UR35, UR35, UR42, URZ ;  /* 0x0000002a23237299 */ /* 0x000fc4000800063f */
[----:B------:R-:W-:Y:S02]  /*19880*/  USHF.R.U32.HI UR27, URZ, UR42, UR23 ;  /* 0x0000002a3f1b7299 */ /* 0x000fe40008011617 */
[----:B------:R-:W-:Y:S02]  /*19890*/  UIADD3 UR29, UR28, -0x1, URZ ;  /* 0xffffffff1c1d7890 */ /* 0x000fe4000fffe03f */
[----:B------:R-:W-:Y:S02]  /*198a0*/  ULOP3.LUT UR38, URZ, UR38, URZ, 0x33, !UPT ;  /* 0x000000263f267292 */ /* 0x000fe4000f8e333f */
[----:B------:R-:W-:Y:S01]  /*198b0*/  UIMAD UR42, UR40, UR24, UR22 ;  /* 0x00000018282a72a4 */ /* 0x000fe2000f8e0216 */
[----:B------:R-:W-:Y:S01]  /*198c0*/  ULDC UR45, c[0x0][0x148] ;  /* 0x00005200002d7ab9 */ /* 0x000fe20000000800 */
[----:B------:R-:W-:Y:S01]  /*198d0*/  ULDC UR43, c[0x0][0x648] ;  /* 0x00019200002b7ab9 */ /* 0x000fe20000000800 */
[----:B------:R-:W-:Y:S01]  /*198e0*/  ULDC UR44, c[0x0][0x638] ;  /* 0x00018e00002c7ab9 */ /* 0x000fe20000000800 */
[----:B------:R-:W-:Y:S01]  /*198f0*/  UMOV UR26, UR36 ;  /* 0x00000024001a7c82 */ /* 0x000fe20008000000 */
[----:B------:R-:W-:Y:S07]  /*19900*/  @!P0 BRA `(.L_x_427) ;  /* 0x0000000000288947 */ /* 0x000fee0003800000 */
        /* <DEDUP_REMOVED lines=10> */
.L_x_427:
[----:B------:R-:W-:Y:S01]  /*199b0*/  USHF.R.U64 UR20, UR26, UR43, UR27 ;  /* 0x0000002b1a147299 */ /* 0x000fe2000800121b */
[----:B------:R-:W-:Y:S01]  /*199c0*/  IMAD.U32 R4, RZ, RZ, UR19 ;  /* 0x00000013ff047e24 */ /* 0x000fe2000f8e00ff */
[----:B------:R-:W-:Y:S01]  /*199d0*/  ULOP3.LUT UR38, UR37, UR38, URZ, 0xc0, !UPT ;  /* 0x0000002625267292 */ /* 0x000fe2000f8ec03f */
[----:B------:R-:W-:Y:S01]  /*199e0*/  IMAD.MOV.U32 R0, RZ, RZ, 0x1 ;  /* 0x00000001ff007424 */ /* 0x000fe200078e00ff */
[----:B------:R-:W-:Y:S02]  /*199f0*/  UIADD3 UR21, -UR20, URZ, URZ ;  /* 0x0000003f14157290 */ /* 0x000fe4000fffe13f */
[----:B------:R-:W-:Y:S01]  /*19a00*/  @UP2 UIMAD UR42, UR45, UR41, UR39 ;  /* 0x000000292d2a22a4 */ /* 0x000fe2000f8e0227 */
[----:B------:R2:W-:Y:S01]  /*19a10*/  STL [R1+0x270], R4 ;  /* 0x0002700401007387 */ /* 0x0005e20000100800 */
[----:B------:R-:W-:Y:S02]  /*19a20*/  ULOP3.LUT UR29, UR34, UR29, URZ, 0xc0, !UPT ;  /* 0x0000001d221d7292 */ /* 0x000fe4000f8ec03f */
[----:B------:R-:W-:-:S02]  /*19a30*/  UIMAD UR20, UR35, UR20, UR38 ;  /* 0x00000014231472a4 */ /* 0x000fc4000f8e0226 */
[----:B------:R-:W-:-:S03]  /*19a40*/  UIMAD UR36, UR21, UR44, UR36 ;  /* 0x0000002c152472a4 */ /* 0x000fc6000f8e0224 */
[----:B------:R-:W-:Y:S01]  /*19a50*/  ULDC UR21, c[0x0][0x610] ;  /* 0x0001840000157ab9 */ /* 0x000fe20000000800 */
        /* <DEDUP_REMOVED lines=8> */
.L_x_425:
[----:B------:R-:W-:Y:S01]  /*19ae0*/  LOP3.LUT P0, RZ, R0, 0xff, RZ, 0xc0, !PT ;  /* 0x000000ff00ff7812 */ /* 0x000fe2000780c0ff */
[----:B------:R-:W-:-:S12]  /*19af0*/  ULOP3.LUT UR12, UR12, 0x1, URZ, 0x3c, !UPT ;  /* 0x000000010c0c7892 */ /* 0x000fd8000f8e3c3f */
[----:B------:R-:W-:Y:S05]  /*19b00*/  @P0 BRA `(.L_x_428) ;  /* 0xfffffe7c00380947 */ /* 0x000fea000383ffff */
[----:B------:R-:W-:Y:S05]  /*19b10*/  EXIT ;  /* 0x000000000000794d */ /* 0x000fea0003800000 */
.L_x_16:
[----:B------:R-:W-:-:S08]  /*19b20*/  ISETP.NE.AND P0, PT, RZ, UR8, PT ;  /* 0x00000008ff007c0c */ /* 0x000fd0000bf05270 */
[----:B0-2---:R-:W0:-:S00]  /*19b30*/  USETMAXREG.DEALLOC.CTAPOOL 0x28 ;  /* 0x00000028000079c8 */ /* 0x005e0000080e0500 */
[----:B------:R-:W-:Y:S05]  /*19b40*/  @P0 EXIT ;  /* 0x000000000000094d */ /* 0x000fea0003800000 */
[----:B0-----:R-:W-:Y:S01]  /*19b50*/  LOP3.LUT P0, RZ, R3, 0xff, RZ, 0xc0, !PT ;  /* 0x000000ff03ff7812 */ /* 0x001fe2000780c0ff */
[----:B------:R-:W-:Y:S02]  /*19b60*/  IMAD.MOV.U32 R9, RZ, RZ, 0x1 ;  /* 0x00000001ff097424 */ /* 0x000fe400078e00ff */
[----:B------:R-:W-:-:S10]  /*19b70*/  IMAD.MOV.U32 R8, RZ, RZ, RZ ;  /* 0x000000ffff087224 */ /* 0x000fd400078e00ff */
[----:B------:R-:W-:Y:S05]  /*19b80*/  @!P0 BRA `(.L_x_429) ;  /* 0x0000000c00948947 */ /* 0x000fea0003800000 */
[----:B------:R-:W0:Y:S01]  /*19b90*/  S2R R3, SR_CgaCtaId ;  /* 0x0000000000037919 */ /* 0x000e220000008800 */
[----:B------:R-:W-:Y:S01]  /*19ba0*/  LOP3.LUT P0, RZ, R0, 0x1f, RZ, 0xc0, !PT ;  /* 0x0000001f00ff7812 */ /* 0x000fe2000780c0ff */
[----:B------:R-:W-:Y:S01]  /*19bb0*/  ULDC UR13, c[0x0][0x658] ;  /* 0x00019600000d7ab9 */ /* 0x000fe20000000800 */
[----:B------:R-:W-:Y:S01]  /*19bc0*/  UMOV UR8, 0xffffffff ;  /* 0xffffffff00087882 */ /* 0x000fe20000000000 */
[----:B------:R-:W-:Y:S01]  /*19bd0*/  BSSY B0, `(.L_x_429) ;  /* 0x00000e0000007945 */ /* 0x000fe20003800000 */
[----:B------:R-:W-:Y:S01]  /*19be0*/  USHF.L.U32 UR8, UR8, UR13, URZ ;  /* 0x0000000d08087299 */ /* 0x000fe2000800063f */
[C---:B------:R-:W-:Y:S01]  /*19bf0*/  ISETP.NE.AND P3, PT, R2.reuse, RZ, PT ;  /* 0x000000ff0200720c */ /* 0x040fe20003f65270 */
[----:B------:R-:W-:Y:S01]  /*19c00*/  IMAD.MOV.U32 R10, RZ, RZ, 0x1 ;  /* 0x00000001ff0a7424 */ /* 0x000fe200078e00ff */
[----:B------:R-:W-:Y:S01]  /*19c10*/  ISETP.NE.OR P0, PT, R2, RZ, !P0 ;  /* 0x000000ff0200720c */ /* 0x000fe20004705670 */
[----:B------:R-:W-:Y:S01]  /*19c20*/  IMAD.MOV.U32 R9, RZ, RZ, 0x1 ;  /* 0x00000001ff097424 */ /* 0x000fe200078e00ff */
[----:B------:R-:W-:Y:S01]  /*19c30*/  ULDC UR7, c[0x0][0x600] ;  /* 0x0001800000077ab9 */ /* 0x000fe20000000800 */
[----:B------:R-:W-:Y:S01]  /*19c40*/  IMAD.MOV.U32 R8, RZ, RZ, RZ ;  /* 0x000000ffff087224 */ /* 0x000fe200078e00ff */
[----:B------:R-:W-:Y:S01]  /*19c50*/  UMOV UR9, 0x1 ;  /* 0x0000000100097882 */ /* 0x000fe20000000000 */
[----:B------:R-:W-:-:S02]  /*19c60*/  UIADD3 UR15, UR6, 0x1, URZ ;  /* 0x00000001060f7890 */ /* 0x000fc4000fffe03f */
[----:B------:R-:W-:Y:S02]  /*19c70*/  ULOP3.LUT UR21, UR4, 0x2, URZ, 0xfc, !UPT ;  /* 0x0000000204157892 */ /* 0x000fe4000f8efc3f */
[----:B------:R-:W-:Y:S02]  /*19c80*/  UIADD3 UR7, UR7, -0x1, URZ ;  /* 0xffffffff07077890 */ /* 0x000fe4000fffe03f */
[----:B------:R-:W-:Y:S02]  /*19c90*/  USHF.L.U32 UR13, UR9, UR13, URZ ;  /* 0x0000000d090d7299 */ /* 0x000fe4000800063f */
[----:B------:R-:W-:Y:S01]  /*19ca0*/  ULOP3.LUT UR14, URZ, UR8, URZ, 0x33, !UPT ;  /* 0x000000083f0e7292 */ /* 0x000fe2000f8e333f */
[----:B------:R-:W-:Y:S01]  /*19cb0*/  ULDC.64 UR40, c[0x0][0x198] ;  /* 0x0000660000287ab9 */ /* 0x000fe20000000a00 */
[----:B0-----:R-:W-:-:S10]  /*19cc0*/  LOP3.LUT R0, R3, 0x1, RZ, 0xc0, !PT ;  /* 0x0000000103007812 */ /* 0x001fd400078ec0ff */
.L_x_441:
[----:B------:R-:W-:-:S03]  /*19cd0*/  UMOV UR8, 0xffffffff ;  /* 0xffffffff00087882 */ /* 0x000fc60000000000 */
[----:B01----:R-:W-:Y:S05]  /*19ce0*/  BRA.DIV UR8, `(.L_x_430) ;  /* 0x0000001208207947 */ /* 0x003fea000b800000 */
[----:B------:R-:W-:-:S13]  /*19cf0*/  ELECT P1, URZ, PT ;  /* 0x00000000003f782f */ /* 0x000fda0003820000 */
.L_x_452:
[----:B------:R-:W0:Y:S01]  /*19d00*/  LDC R2, c[0x0][0x28c] ;  /* 0x0000a300ff027b82 */ /* 0x000e220000000800 */
[----:B------:R-:W-:Y:S01]  /*19d10*/  BSSY B1, `(.L_x_431) ;  /* 0x000004a000017945 */ /* 0x000fe20003800000 */
[----:B0-----:R-:W-:-:S13]  /*19d20*/  ISETP.LT.OR P1, PT, R2, 0x1, !P1 ;  /* 0x000000010200780c */ /* 0x001fda0004f21670 */
[----:B------:R-:W-:Y:S05]  /*19d30*/  @P1 BRA `(.L_x_432) ;  /* 0x00000004001c1947 */ /* 0x000fea0003800000 */
[----:B------:R-:W2:Y:S04]  /*19d40*/  LDL.LU R4, [R1+0x284] ;  /* 0x0002840001047983 */ /* 0x000ea80000300800 */
[----:B------:R-:W3:Y:S01]  /*19d50*/  LDL.LU R3, [R1+0x288] ;  /* 0x0002880001037983 */ /* 0x000ee20000300800 */
[----:B------:R-:W-:Y:S02]  /*19d60*/  IMAD.MOV.U32 R13, RZ, RZ, RZ ;  /* 0x000000ffff0d7224 */ /* 0x000fe400078e00ff */
[----:B------:R-:W-:Y:S02]  /*19d70*/  IMAD.U32 R14, RZ, RZ, UR15 ;  /* 0x0000000fff0e7e24 */ /* 0x000fe4000f8e00ff */
[----:B------:R-:W-:Y:S02]  /*19d80*/  IMAD.MOV.U32 R2, RZ, RZ, R9 ;  /* 0x000000ffff027224 */ /* 0x000fe400078e0009 */
[----:B--2---:R-:W-:-:S02]  /*19d90*/  IMAD.SHL.U32 R6, R4, 0x40, RZ ;  /* 0x0000004004067824 */ /* 0x004fc400078e00ff */
[----:B---3--:R-:W-:Y:S02]  /*19da0*/  IMAD R4, R3, 0x2, R0 ;  /* 0x0000000203047824 */ /* 0x008fe400078e0200 */
[----:B------:R-:W-:Y:S02]  /*19db0*/  IMAD.MOV.U32 R3, RZ, RZ, R8 ;  /* 0x000000ffff037224 */ /* 0x000fe400078e0008 */
[----:B------:R-:W-:-:S07]  /*19dc0*/  IMAD R7, R4, 0xc0, RZ ;  /* 0x000000c004077824 */ /* 0x000fce00078e02ff */
.L_x_436:
[----:B------:R-:W0:Y:S01]  /*19dd0*/  S2R R5, SR_CgaCtaId ;  /* 0x0000000000057919 */ /* 0x000e220000008800 */
[----:B------:R-:W-:-:S04]  /*19de0*/  MOV R4, 0x400 ;  /* 0x0000040000047802 */ /* 0x000fc80000000f00 */
[----:B0-----:R-:W-:Y:S02]  /*19df0*/  LEA R12, R5, R4, 0x18 ;  /* 0x00000004050c7211 */ /* 0x001fe400078ec0ff */
[----:B------:R-:W-:Y:S01]  /*19e00*/  SHF.L.U32 R4, R2, 0x1f, RZ ;  /* 0x0000001f02047819 */ /* 0x000fe200000006ff */
[----:B------:R-:W0:Y:S02]  /*19e10*/  @!P3 LDC R5, c[0x0][0x500] ;  /* 0x00014000ff05bb82 */ /* 0x000e240000000800 */
[----:B------:R-:W-:-:S04]  /*19e20*/  IMAD R11, R3, 0x8, R12 ;  /* 0x00000008030b7824 */ /* 0x000fc800078e020c */
[----:B------:R-:W1:Y:S02]  /*19e30*/  SYNCS.PHASECHK.TRANS64.TRYWAIT P1, [R11+URZ+0x10], R4 ;  /* 0x000010040b0075a7 */ /* 0x000e64000802017f */
[----:B-1----:R-:W-:Y:S05]  /*19e40*/  @!P1 BRA `(.L_x_433) ;  /* 0x0000000c00e89947 */ /* 0x002fea0003800000 */
.L_x_453:
[----:B------:R-:W-:Y:S01]  /*19e50*/  UPRMT UR8, UR21, 0x9910, URZ ;  /* 0x0000991015087896 */ /* 0x000fe2000800003f */
[----:B0-----:R0:W-:Y:S03]  /*19e60*/  @!P3 SYNCS.ARRIVE.TRANS64 RZ, [R11+URZ], R5 ;  /* 0x000000050bffb9a7 */ /* 0x0011e6000800003f */
[----:B------:R-:W-:-:S06]  /*19e70*/  UISETP.NE.AND UP0, UPT, UR8, 0x2, UPT ;  /* 0x000000020800788c */ /* 0x000fcc000bf05270 */
[----:B------:R-:W-:-:S13]  /*19e80*/  PLOP3.LUT P1, PT, PT, PT, UP0, 0x80, 0x0 ;  /* 0x000000000000781c */ /* 0x000fda0003f2f008 */
[----:B0-----:R-:W-:Y:S05]  /*19e90*/  @P1 BRA `(.L_x_434) ;  /* 0x0000000000041947 */ /* 0x001fea0003800000 */
[----:B------:R-:W-:Y:S01]  /*19ea0*/  BPT.TRAP 0x1 ;  /* 0x000000040000795c */ /* 0x000fe20000300000 */
.L_x_434:
[----:B------:R-:W-:Y:S05]  /*19eb0*/  @P0 BRA `(.L_x_435) ;  /* 0x0000000000040947 */ /* 0x000fea0003800000 */
[----:B------:R-:W-:Y:S01]  /*19ec0*/  BPT.TRAP 0x1 ;  /* 0x000000040000795c */ /* 0x000fe20000300000 */
.L_x_435:
[----:B------:R-:W2:Y:S01]  /*19ed0*/  LDL R5, [R1+0x270] ;  /* 0x0002700001057983 */ /* 0x000ea20000100800 */
[----:B-1----:R-:W-:Y:S01]  /*19ee0*/  IMAD R4, R3, 0x4, R0 ;  /* 0x0000000403047824 */ /* 0x002fe200078e0200 */
[----:B------:R-:W-:Y:S01]  /*19ef0*/  R2UR UR34, R13 ;  /* 0x000000000d2272ca */ /* 0x000fe200000e0000 */
[----:B------:R-:W-:Y:S01]  /*19f00*/  VIADD R14, R14, 0xffffffff ;  /* 0xffffffff0e0e7836 */ /* 0x000fe20000000000 */
[----:B------:R-:W-:Y:S01]  /*19f10*/  R2UR UR33, R11 ;  /* 0x000000000b2172ca */ /* 0x000fe200000e0000 */
[--C-:B------:R-:W-:Y:S01]  /*19f20*/  IMAD R4, R4, 0x6000, R12.reuse ;  /* 0x0000600004047824 */ /* 0x100fe200078e020c */
[----:B------:R-:W-:Y:S01]  /*19f30*/  R2UR UR35, R6 ;  /* 0x00000000062372ca */ /* 0x000fe200000e0000 */
[----:B------:R-:W-:Y:S01]  /*19f40*/  IMAD R12, R3, 0x4000, R12 ;  /* 0x00004000030c7824 */ /* 0x000fe200078e020c */
[----:B------:R-:W-:Y:S01]  /*19f50*/  UIADD3 UR22, UP0, UR40, 0xf0, URZ ;  /* 0x000000f028167890 */ /* 0x000fe2000ff1e03f */
[----:B------:R-:W-:Y:S01]  /*19f60*/  R2UR UR19, R7 ;  /* 0x00000000071372ca */ /* 0x000fe200000e0000 */
[----:B------:R-:W-:Y:S01]  /*19f70*/  UIADD3 UR42, UP1, UR40, 0x1f0, URZ ;  /* 0x000001f0282a7890 */ /* 0x000fe2000ff3e03f */
[----:B------:R-:W-:Y:S01]  /*19f80*/  R2UR UR8, R4 ;  /* 0x00000000040872ca */ /* 0x000fe200000e0000 */
[----:B------:R-:W-:Y:S01]  /*19f90*/  UIADD3.X UR23, URZ, UR41, URZ, UP0, !UPT ;  /* 0x000000293f177290 */ /* 0x000fe200087fe43f */
[----:B------:R-:W-:Y:S01]  /*19fa0*/  R2UR UR24, R12 ;  /* 0x000000000c1872ca */ /* 0x000fe200000e0000 */
[----:B------:R-:W-:Y:S01]  /*19fb0*/  UIADD3.X UR43, URZ, UR41, URZ, UP1, !UPT ;  /* 0x000000293f2b7290 */ /* 0x000fe20008ffe43f */
[----:B------:R-:W-:Y:S01]  /*19fc0*/  ISETP.GT.AND P2, PT, R14, 0x1, PT ;  /* 0x000000010e00780c */ /* 0x000fe20003f44270 */
[----:B------:R-:W-:Y:S01]  /*19fd0*/  UIADD3 UR26, UR34, 0x80, URZ ;  /* 0x00000080221a7890 */ /* 0x000fe2000fffe03f */
[----:B------:R-:W-:Y:S01]  /*19fe0*/  VIADD R3, R3, 0x1 ;  /* 0x0000000103037836 */ /* 0x000fe20000000000 */
[----:B------:R-:W-:Y:S01]  /*19ff0*/  UMOV UR38, 0x0 ;  /* 0x0000000000267882 */ /* 0x000fe20000000000 */
[----:B------:R-:W-:Y:S01]  /*1a000*/  UMOV UR39, 0x10000000 ;  /* 0x1000000000277882 */ /* 0x000fe20000000000 */
[----:B------:R-:W-:Y:S01]  /*1a010*/  UMOV UR25, UR33 ;  /* 0x0000002100197c82 */ /* 0x000fe20008000000 */
[----:B------:R-:W-:Y:S01]  /*1a020*/  UMOV UR27, UR35 ;  /* 0x00000023001b7c82 */ /* 0x000fe20008000000 */
[----:B------:R-:W-:Y:S01]  /*1a030*/  ISETP.NE.AND P1, PT, R3, 0x2, PT ;  /* 0x000000020300780c */ /* 0x000fe20003f25270 */
[----:B------:R-:W-:Y:S01]  /*1a040*/  UMOV UR29, 0x30000 ;  /* 0x00030000001d7882 */ /* 0x000fe20000000000 */
[----:B------:R-:W-:Y:S01]  /*1a050*/  UIADD3 UR16, UR8, 0x8100, URZ ;  /* 0x0000810008107890 */ /* 0x000fe2000fffe03f */
[----:B------:R-:W-:Y:S01]  /*1a060*/  VIADD R13, R13, 0x100 ;  /* 0x000001000d0d7836 */ /* 0x000fe20000000000 */
[----:B------:R-:W-:Y:S01]  /*1a070*/  UIADD3 UR32, UR24, 0x100, URZ ;  /* 0x0000010018207890 */ /* 0x000fe2000fffe03f */
[----:B------:R-:W-:Y:S01]  /*1a080*/  SEL R3, R3, RZ, P1 ;  /* 0x000000ff03037207 */ /* 0x000fe20000800000 */
[----:B------:R-:W-:-:S02]  /*1a090*/  UIADD3 UR24, UR24, 0x2100, URZ ;  /* 0x0000210018187890 */ /* 0x000fc4000fffe03f */
[----:B------:R-:W-:Y:S01]  /*1a0a0*/  UIADD3 UR8, UR8, 0x14100, URZ ;  /* 0x0001410008087890 */ /* 0x000fe2000fffe03f */
[----:B------:R-:W-:Y:S01]  /*1a0b0*/  UMOV UR17, UR33 ;  /* 0x0000002100117c82 */ /* 0x000fe20008000000 */
[----:B------:R-:W-:Y:S01]  /*1a0c0*/  UMOV UR18, UR34 ;  /* 0x0000002200127c82 */ /* 0x000fe20008000000 */
[----:B------:R-:W-:Y:S01]  /*1a0d0*/  UMOV UR9, UR33 ;  /* 0x0000002100097c82 */ /* 0x000fe20008000000 */
[----:B------:R-:W-:Y:S01]  /*1a0e0*/  UMOV UR11, UR19 ;  /* 0x00000013000b7c82 */ /* 0x000fe20008000000 */
[----:B------:R-:W-:Y:S01]  /*1a0f0*/  UMOV UR10, UR26 ;  /* 0x0000001a000a7c82 */ /* 0x000fe20008000000 */
[----:B--2---:R-:W-:Y:S02]  /*1a100*/  R2UR UR36, R5 ;  /* 0x00000000052472ca */ /* 0x004fe400000e0000 */
[----:B------:R-:W-:-:S04]  /*1a110*/  SEL R5, RZ, 0x1, P1 ;  /* 0x00000001ff057807 */ /* 0x000fc80000800000 */
[----:B------:R-:W-:-:S07]  /*1a120*/  LOP3.LUT R2, R2, R5, RZ, 0x3c, !PT ;  /* 0x0000000502027212 */ /* 0x000fce00078e3cff */
[----:B------:R-:W-:Y:S01]  /*1a130*/  UMOV UR28, UR36 ;  /* 0x00000024001c7c82 */ /* 0x000fe20008000000 */
[----:B------:R-:W-:Y:S01]  /*1a140*/  UMOV UR20, UR36 ;  /* 0x0000002400147c82 */ /* 0x000fe20008000000 */
[----:B------:R0:W-:Y:S01]  /*1a150*/  UTMALDG.3D [UR32], [UR22], desc[UR38] ;  /* 0x00002620160075b4 */ /* 0x0001e20008011000 */
[----:B------:R-:W-:Y:S01]  /*1a160*/  UMOV UR12, UR36 ;  /* 0x00000024000c7c82 */ /* 0x000fe20008000000 */
[----:B------:R0:W-:Y:S01]  /*1a170*/  UTMALDG.3D [UR24], [UR22], desc[UR38] ;  /* 0x00002618160075b4 */ /* 0x0001e20008011000 */
[----:B------:R0:W-:Y:S01]  /*1a180*/  UTMALDG.3D.MULTICAST [UR16], [UR42], UR29, desc[UR38] ;  /* 0x000026102a0073b4 */ /* 0x0001e2000801181d */
[----:B------:R0:W-:Y:S02]  /*1a190*/  UTMALDG.3D.MULTICAST [UR8], [UR42], UR29, desc[UR38] ;  /* 0x000026082a0073b4 */ /* 0x0001e4000801181d */
[----:B0-----:R-:W-:Y:S05]  /*1a1a0*/  @P2 BRA `(.L_x_436) ;  /* 0xfffffffc00082947 */ /* 0x001fea000383ffff */
.L_x_432:
[----:B------:R-:W-:Y:S05]  /*1a1b0*/  BSYNC B1 ;  /* 0x0000000000017941 */ /* 0x000fea0003800000 */
.L_x_431:
[----:B------:R-:W2:Y:S01]  /*1a1c0*/  LDL.LU R16, [R1+0x27c] ;  /* 0x00027c0001107983 */ /* 0x000ea20000300800 */
[----:B------:R-:W-:Y:S01]  /*1a1d0*/  LOP3.LUT P4, RZ, R10, 0xff, RZ, 0xc0, !PT ;  /* 0x000000ff0aff7812 */ /* 0x000fe2000788c0ff */
[----:B------:R-:W-:Y:S01]  /*1a1e0*/  VIADD R8, R8, UR6 ;  /* 0x0000000608087c36 */ /* 0x000fe20008000000 */
[----:B------:R-:W-:Y:S01]  /*1a1f0*/  ULDC.64 UR8, c[0x0][0x650] ;  /* 0x0001940000087ab9 */ /* 0x000fe20000000a00 */
[----:B------:R-:W3:Y:S01]  /*1a200*/  LDL.LU R15, [R1+0x280] ;  /* 0x00028000010f7983 */ /* 0x000ee20000300800 */
[----:B------:R-:W-:Y:S01]  /*1a210*/  IMAD.MOV.U32 R5, RZ, RZ, -0x1 ;  /* 0xffffffffff057424 */ /* 0x000fe200078e00ff */
[----:B------:R-:W-:Y:S01]  /*1a220*/  BSSY B1, `(.L_x_437) ;  /* 0x0000078000017945 */ /* 0x000fe20003800000 */
[----:B------:R-:W-:Y:S02]  /*1a230*/  SHF.R.U32.HI R2, RZ, 0x1, R8 ;  /* 0x00000001ff027819 */ /* 0x000fe40000011608 */
[----:B------:R-:W-:Y:S02]  /*1a240*/  ISETP.GT.U32.AND P1, PT, R8, 0x1, PT ;  /* 0x000000010800780c */ /* 0x000fe40003f24070 */
[----:B------:R-:W-:-:S02]  /*1a250*/  LOP3.LUT R2, R2, 0x1, RZ, 0xc0, !PT ;  /* 0x0000000102027812 */ /* 0x000fc400078ec0ff */
[----:B------:R-:W-:Y:S01]  /*1a260*/  LOP3.LUT R8, R8, 0x1, RZ, 0xc0, !PT ;  /* 0x0000000108087812 */ /* 0x000fe200078ec0ff */
[----:B------:R-:W0:Y:S01]  /*1a270*/  @P4 S2R R4, SR_CgaCtaId ;  /* 0x0000000000044919 */ /* 0x000e220000008800 */
[----:B------:R-:W-:Y:S02]  /*1a280*/  @P4 MOV R3, 0x400 ;  /* 0x0000040000034802 */ /* 0x000fe40000000f00 */
[----:B------:R-:W-:Y:S02]  /*1a290*/  ISETP.NE.U32.AND P2, PT, R2, 0x1, PT ;  /* 0x000000010200780c */ /* 0x000fe40003f45070 */
[----:B------:R-:W-:Y:S02]  /*1a2a0*/  PRMT R10, RZ, 0x7610, R10 ;  /* 0x00007610ff0a7816 */ /* 0x000fe4000000000a */
[----:B0-----:R-:W-:Y:S01]  /*1a2b0*/  @P4 LEA R3, R4, R3, 0x18 ;  /* 0x0000000304034211 */ /* 0x001fe200078ec0ff */
[----:B------:R-:W-:-:S03]  /*1a2c0*/  IMAD.U32 R4, RZ, RZ, UR6 ;  /* 0x00000006ff047e24 */ /* 0x000fc6000f8e00ff */
[----:B------:R0:W-:Y:S02]  /*1a2d0*/  @P4 SYNCS.ARRIVE.TRANS64.A1T0 RZ, [R3+URZ+0x58], RZ ;  /* 0x000058ff03ff49a7 */ /* 0x0001e4000810003f */
[C---:B------:R-:W-:Y:S02]  /*1a2e0*/  ISETP.LT.U32.AND P1, PT, R4.reuse, 0x2, P1 ;  /* 0x000000020400780c */ /* 0x040fe40000f21070 */
[----:B------:R-:W-:Y:S01]  /*1a2f0*/  ISETP.GT.U32.AND P2, PT, R4, 0x1, !P2 ;  /* 0x000000010400780c */ /* 0x000fe20005744070 */
[----:B------:R-:W-:Y:S01]  /*1a300*/  IMAD.MOV.U32 R4, RZ, RZ, -0x1 ;  /* 0xffffffffff047424 */ /* 0x000fe200078e00ff */
[----:B------:R-:W-:Y:S02]  /*1a310*/  SEL R2, RZ, 0x1, !P1 ;  /* 0x00000001ff027807 */ /* 0x000fe40004800000 */
[----:B0-----:R-:W-:-:S04]  /*1a320*/  SEL R3, RZ, 0x1, !P2 ;  /* 0x00000001ff037807 */ /* 0x001fc80005000000 */
[--C-:B------:R-:W-:Y:S01]  /*1a330*/  LOP3.LUT R9, R3, R9, R2.reuse, 0x96, !PT ;  /* 0x0000000903097212 */ /* 0x100fe200078e9602 */
[----:B------:R-:W-:Y:S01]  /*1a340*/  IMAD.MOV.U32 R3, RZ, RZ, -0x1 ;  /* 0xffffffffff037424 */ /* 0x000fe200078e00ff */
[----:B------:R-:W-:Y:S02]  /*1a350*/  PRMT R2, RZ, 0x7610, R2 ;  /* 0x00007610ff027816 */ /* 0x000fe40000000002 */
[----:B---3--:R-:W-:-:S04]  /*1a360*/  IADD3 R15, P4, R15, UR30, RZ ;  /* 0x0000001e0f0f7c10 */ /* 0x008fc8000ff9e0ff */
[----:B--2---:R-:W-:Y:S01]  /*1a370*/  IADD3.X R16, R16, UR5, RZ, P4, !PT ;  /* 0x0000000510107c10 */ /* 0x004fe2000a7fe4ff */
[----:B------:R0:W-:Y:S01]  /*1a380*/  STL [R1+0x280], R15 ;  /* 0x0002800f01007387 */ /* 0x0001e20000100800 */
[----:B------:R-:W-:-:S03]  /*1a390*/  ISETP.GE.U32.AND P4, PT, R15, UR8, PT ;  /* 0x000000080f007c0c */ /* 0x000fc6000bf86070 */
[----:B------:R0:W-:Y:S01]  /*1a3a0*/  STL [R1+0x27c], R16 ;  /* 0x00027c1001007387 */ /* 0x0001e20000100800 */
[----:B------:R-:W-:-:S03]  /*1a3b0*/  ISETP.GE.U32.AND.EX P1, PT, R16, UR9, PT, P4 ;  /* 0x0000000910007c0c */ /* 0x000fc6000bf26140 */
[----:B------:R0:W-:Y:S04]  /*1a3c0*/  STL [R1+0x284], R5 ;  /* 0x0002840501007387 */ /* 0x0001e80000100800 */
[----:B------:R0:W-:Y:S04]  /*1a3d0*/  STL [R1+0x288], R4 ;  /* 0x0002880401007387 */ /* 0x0001e80000100800 */
[----:B------:R0:W-:Y:S02]  /*1a3e0*/  STL [R1+0x270], R3 ;  /* 0x0002700301007387 */ /* 0x0001e40000100800 */
[----:B------:R-:W-:Y:S05]  /*1a3f0*/  @P1 BRA `(.L_x_438) ;  /* 0x0000000400681947 */ /* 0x000fea0003800000 */
[----:B------:R-:W0:Y:S01]  /*1a400*/  S2UR UR8, SR_CTAID.X ;  /* 0x00000000000879c3 */ /* 0x000e220000002500 */
[----:B------:R-:W-:Y:S01]  /*1a410*/  ULDC.64 UR10, c[0x0][0x628] ;  /* 0x00018a00000a7ab9 */ /* 0x000fe20000000a00 */
[----:B------:R-:W-:Y:S01]  /*1a420*/  ULDC UR9, c[0x0][0x150] ;  /* 0x0000540000097ab9 */ /* 0x000fe20000000800 */
[----:B------:R-:W-:Y:S01]  /*1a430*/  ISETP.NE.U32.AND P1, PT, RZ, UR10, PT ;  /* 0x0000000aff007c0c */ /* 0x000fe2000bf25070 */
[----:B------:R-:W-:Y:S01]  /*1a440*/  ULDC UR12, c[0x0][0x630] ;  /* 0x00018c00000c7ab9 */ /* 0x000fe20000000800 */
[----:B------:R-:W-:Y:S01]  /*1a450*/  ULDC UR17, c[0x0][0x154] ;  /* 0x0000550000117ab9 */ /* 0x000fe20000000800 */
[----:B------:R-:W-:Y:S01]  /*1a460*/  IMAD.MOV.U32 R2, RZ, RZ, R15 ;  /* 0x000000ffff027224 */ /* 0x000fe200078e000f */
[----:B------:R-:W-:Y:S01]  /*1a470*/  ISETP.NE.AND.EX P1, PT, RZ, UR11, PT, P1 ;  /* 0x0000000bff007c0c */ /* 0x000fe2000bf25310 */
[----:B------:R-:W1:Y:S01]  /*1a480*/  S2UR UR16, SR_CTAID.Y ;  /* 0x00000000001079c3 */ /* 0x000e620000002600 */
[----:B0-----:R-:W-:-:S05]  /*1a490*/  I2FP.F32.U32 R3, UR8 ;  /* 0x0000000800037c45 */ /* 0x001fca0008201000 */
[----:B------:R-:W-:Y:S01]  /*1a4a0*/  FMUL R12, R3, UR9 ;  /* 0x00000009030c7c20 */ /* 0x000fe20008400000 */
[----:B------:R-:W-:-:S05]  /*1a4b0*/  IMAD.MOV.U32 R3, RZ, RZ, R16 ;  /* 0x000000ffff037224 */ /* 0x000fca00078e0010 */
[----:B------:R-:W-:Y:S05]  /*1a4c0*/  @!P1 BRA `(.L_x_439) ;  /* 0x0000000000289947 */ /* 0x000fea0003800000 */
[----:B------:R-:W-:Y:S02]  /*1a4d0*/  ULDC UR9, c[0x0][0x634] ;  /* 0x00018d0000097ab9 */ /* 0x000fe40000000800 */
[----:B------:R-:W-:-:S05]  /*1a4e0*/  IADD3 R7, P1, R15, UR9, RZ ;  /* 0x000000090f077c10 */ /* 0x000fca000ff3e0ff */
[----:B------:R-:W-:-:S04]  /*1a4f0*/  IMAD.X R11, RZ, RZ, R16, P1 ;  /* 0x000000ffff0b7224 */ /* 0x000fc800008e0610 */
[----:B------:R-:W-:-:S04]  /*1a500*/  IMAD.WIDE.U32 R4, R11, UR10, RZ ;  /* 0x0000000a0b047c25 */ /* 0x000fc8000f8e00ff */
[----:B------:R-:W-:-:S04]  /*1a510*/  IMAD.WIDE.U32 R4, P1, R7, UR11, R4 ;  /* 0x0000000b07047c25 */ /* 0x000fc8000f820004 */
[----:B------:R-:W-:-:S04]  /*1a520*/  IMAD.WIDE.U32 R6, R7, UR10, RZ ;  /* 0x0000000a07067c25 */ /* 0x000fc8000f8e00ff */
[----:B------:R-:W-:Y:S01]  /*1a530*/  IMAD.X R3, RZ, RZ, RZ, P1 ;  /* 0x000000ffff037224 */ /* 0x000fe200008e06ff */
[----:B------:R-:W-:Y:S01]  /*1a540*/  IADD3 RZ, P1, R7, R4, RZ ;  /* 0x0000000407ff7210 */ /* 0x000fe20007f3e0ff */
[----:B------:R-:W-:-:S04]  /*1a550*/  IMAD.MOV.U32 R2, RZ, RZ, R5 ;  /* 0x000000ffff027224 */ /* 0x000fc800078e0005 */
[----:B------:R-:W-:-:S08]  /*1a560*/  IMAD.WIDE.U32.X R2, R11, UR11, R2, P1 ;  /* 0x0000000b0b027c25 */ /* 0x000fd000088e0402 */
.L_x_439:
[--C-:B------:R-:W-:Y:S01]  /*1a570*/  SHF.R.U64 R11, R2, UR12, R3.reuse ;  /* 0x0000000c020b7c19 */ /* 0x100fe20008001203 */
[----:B------:R-:W0:Y:S01]  /*1a580*/  F2I.U32.TRUNC.NTZ R12, R12 ;  /* 0x0000000c000c7305 */ /* 0x000e22000020f000 */
[----:B------:R-:W-:Y:S01]  /*1a590*/  SHF.R.U32.HI R2, RZ, UR12, R3 ;  /* 0x0000000cff027c19 */ /* 0x000fe20008011603 */
[----:B------:R-:W-:Y:S01]  /*1a5a0*/  ULDC.64 UR10, c[0x0][0x620] ;  /* 0x00018800000a7ab9 */ /* 0x000fe20000000a00 */
[----:B------:R-:W-:Y:S01]  /*1a5b0*/  IADD3 R5, P1, RZ, -R11, RZ ;  /* 0x8000000bff057210 */ /* 0x000fe20007f3e0ff */
[----:B------:R-:W-:Y:S01]  /*1a5c0*/  IMAD.MOV.U32 R3, RZ, RZ, R16 ;  /* 0x000000ffff037224 */ /* 0x000fe200078e0010 */
[----:B-1----:R-:W-:Y:S01]  /*1a5d0*/  I2FP.F32.U32 R4, UR16 ;  /* 0x0000001000047c45 */ /* 0x002fe20008201000 */
[----:B------:R-:W-:Y:S01]  /*1a5e0*/  ULDC.64 UR18, c[0x0][0x640] ;  /* 0x0001900000127ab9 */ /* 0x000fe20000000a00 */
[----:B------:R-:W-:Y:S01]  /*1a5f0*/  ULDC UR12, c[0x0][0x658] ;  /* 0x00019600000c7ab9 */ /* 0x000fe20000000800 */
[----:B------:R-:W-:Y:S01]  /*1a600*/  IMAD.X R2, RZ, RZ, ~R2, P1 ;  /* 0x000000ffff027224 */ /* 0x000fe200008e0e02 */
[----:B------:R-:W-:Y:S01]  /*1a610*/  ISETP.NE.U32.AND P1, PT, RZ, UR18, PT ;  /* 0x00000012ff007c0c */ /* 0x000fe2000bf25070 */
[----:B------:R-:W-:Y:S01]  /*1a620*/  FMUL R6, R4, UR17 ;  /* 0x0000001104067c20 */ /* 0x000fe20008400000 */
[----:B------:R-:W-:Y:S01]  /*1a630*/  ULDC UR17, c[0x0][0x648] ;  /* 0x0001920000117ab9 */ /* 0x000fe20000000800 */
[----:B------:R-:W-:Y:S01]  /*1a640*/  IMAD R4, R2, UR10, RZ ;  /* 0x0000000a02047c24 */ /* 0x000fe2000f8e02ff */
[----:B------:R-:W-:Y:S01]  /*1a650*/  ISETP.NE.AND.EX P1, PT, RZ, UR19, PT, P1 ;  /* 0x00000013ff007c0c */ /* 0x000fe2000bf25310 */
[----:B------:R-:W-:Y:S01]  /*1a660*/  IMAD.MOV.U32 R2, RZ, RZ, R15 ;  /* 0x000000ffff027224 */ /* 0x000fe200078e000f */
[----:B0-----:R-:W-:Y:S01]  /*1a670*/  R2UR UR9, R12 ;  /* 0x000000000c0972ca */ /* 0x001fe200000e0000 */
[----:B------:R-:W0:Y:S01]  /*1a680*/  F2I.U32.TRUNC.NTZ R6, R6 ;  /* 0x0000000600067305 */ /* 0x000e22000020f000 */
[----:B------:R-:W1:Y:S01]  /*1a690*/  LDC R12, c[0x0][0x610] ;  /* 0x00018400ff0c7b82 */ /* 0x000e620000000800 */
[----:B------:R-:W-:Y:S01]  /*1a6a0*/  IMAD.WIDE.U32 R2, R5, UR10, R2 ;  /* 0x0000000a05027c25 */ /* 0x000fe2000f8e0002 */
[----:B------:R-:W-:-:S03]  /*1a6b0*/  ULDC UR10, c[0x0][0x618] ;  /* 0x00018600000a7ab9 */ /* 0x000fc60000000800 */
[----:B------:R-:W-:-:S04]  /*1a6c0*/  IMAD R5, R5, UR11, R4 ;  /* 0x0000000b05057c24 */ /* 0x000fc8000f8e0204 */
[----:B------:R-:W-:-:S05]  /*1a6d0*/  IMAD.IADD R3, R3, 0x1, R5 ;  /* 0x0000000103037824 */ /* 0x000fca00078e0205 */
[--C-:B------:R-:W-:Y:S02]  /*1a6e0*/  SHF.R.U64 R14, R2, UR10, R3.reuse ;  /* 0x0000000a020e7c19 */ /* 0x100fe40008001203 */
[----:B------:R-:W-:Y:S01]  /*1a6f0*/  SHF.R.U32.HI R3, RZ, UR10, R3 ;  /* 0x0000000aff037c19 */ /* 0x000fe20008011603 */
[----:B------:R-:W-:Y:S01]  /*1a700*/  ULDC UR10, c[0x0][0x608] ;  /* 0x00018200000a7ab9 */ /* 0x000fe20000000800 */
[----:B0-----:R-:W-:Y:S02]  /*1a710*/  R2UR UR11, R6 ;  /* 0x00000000060b72ca */ /* 0x001fe400000e0000 */
[--C-:B------:R-:W-:Y:S02]  /*1a720*/  SHF.R.U64 R15, R14, UR10, R3.reuse ;  /* 0x0000000a0e0f7c19 */ /* 0x100fe40008001203 */
[----:B------:R-:W-:Y:S01]  /*1a730*/  SHF.R.U32.HI R2, RZ, UR10, R3 ;  /* 0x0000000aff027c19 */ /* 0x000fe20008011603 */
[----:B------:R-:W-:-:S03]  /*1a740*/  UIADD3 UR10, -UR9, URZ, URZ ;  /* 0x0000003f090a7290 */ /* 0x000fc6000fffe13f */
[--C-:B------:R-:W-:Y:S01]  /*1a750*/  SHF.R.U64 R17, R15, UR12, R2.reuse ;  /* 0x0000000c0f117c19 */ /* 0x100fe20008001202 */
[----:B------:R-:W-:Y:S01]  /*1a760*/  ULDC UR9, c[0x0][0x144] ;  /* 0x0000510000097ab9 */ /* 0x000fe20000000800 */
[----:B------:R-:W-:-:S03]  /*1a770*/  SHF.R.U32.HI R3, RZ, UR12, R2 ;  /* 0x0000000cff037c19 */ /* 0x000fc60008011602 */
[----:B------:R-:W-:Y:S01]  /*1a780*/  IMAD.MOV.U32 R2, RZ, RZ, R17 ;  /* 0x000000ffff027224 */ /* 0x000fe200078e0011 */
[----:B------:R-:W-:Y:S06]  /*1a790*/  @!P1 BRA `(.L_x_440) ;  /* 0x0000000000289947 */ /* 0x000fec0003800000 */
        /* <DEDUP_REMOVED lines=10> */
.L_x_440:
[----:B------:R-:W-:Y:S01]  /*1a840*/  UIADD3 UR11, -UR11, URZ, URZ ;  /* 0x0000003f0b0b7290 */ /* 0x000fe2000fffe13f */
[----:B------:R-:W-:Y:S01]  /*1a850*/  SHF.R.U64 R3, R2, UR17, R3 ;  /* 0x0000001102037c19 */ /* 0x000fe20008001203 */
[----:B------:R-:W-:Y:S01]  /*1a860*/  UIMAD UR8, UR9, UR10, UR8 ;  /* 0x0000000a090872a4 */ /* 0x000fe2000f8e0208 */
[----:B------:R-:W-:Y:S02]  /*1a870*/  LOP3.LUT R2, R15, UR14, RZ, 0xc0, !PT ;  /* 0x0000000e0f027c12 */ /* 0x000fe4000f8ec0ff */
[----:B------:R-:W-:Y:S01]  /*1a880*/  ULDC UR9, c[0x0][0x148] ;  /* 0x0000520000097ab9 */ /* 0x000fe20000000800 */
[----:B------:R-:W-:Y:S01]  /*1a890*/  IMAD.MOV R4, RZ, RZ, -R3 ;  /* 0x000000ffff047224 */ /* 0x000fe200078e0a03 */
[----:B------:R-:W-:Y:S01]  /*1a8a0*/  @UP2 UIMAD UR8, UR9, UR11, UR16 ;  /* 0x0000000b090822a4 */ /* 0x000fe2000f8e0210 */
[----:B------:R-:W-:Y:S01]  /*1a8b0*/  IMAD R3, R3, UR13, R2 ;  /* 0x0000000d03037c24 */ /* 0x000fe2000f8e0202 */
[----:B------:R-:W-:Y:S01]  /*1a8c0*/  LOP3.LUT R5, R14, UR7, RZ, 0xc0, !PT ;  /* 0x000000070e057c12 */ /* 0x000fe2000f8ec0ff */
[----:B------:R-:W-:Y:S01]  /*1a8d0*/  ULDC UR9, c[0x0][0x638] ;  /* 0x00018e0000097ab9 */ /* 0x000fe20000000800 */
[----:B------:R-:W-:Y:S01]  /*1a8e0*/  PLOP3.LUT P1, PT, PT, PT, UP2, 0x80, 0x0 ;  /* 0x000000000000781c */ /* 0x000fe20003f2f028 */
[----:B------:R-:W-:-:S02]  /*1a8f0*/  IMAD R2, R4, UR9, R17 ;  /* 0x0000000904027c24 */ /* 0x000fc4000f8e0211 */
[----:B-1----:R-:W-:Y:S01]  /*1a900*/  IMAD R12, R3, R12, UR8 ;  /* 0x00000008030c7e24 */ /* 0x002fe2000f8e020c */
[----:B------:R-:W-:Y:S01]  /*1a910*/  ULDC UR8, c[0x0][0x600] ;  /* 0x0001800000087ab9 */ /* 0x000fe20000000800 */
[----:B------:R-:W-:Y:S02]  /*1a920*/  IMAD.MOV.U32 R4, RZ, RZ, 0x1 ;  /* 0x00000001ff047424 */ /* 0x000fe400078e00ff */
[----:B------:R-:W-:-:S03]  /*1a930*/  IMAD R3, R2, UR8, R5 ;  /* 0x0000000802037c24 */ /* 0x000fc6000f8e0205 */
[----:B------:R-:W-:Y:S02]  /*1a940*/  PRMT R2, R4, 0x7610, R2 ;  /* 0x0000761004027816 */ /* 0x000fe40000000002 */
[----:B------:R-:W-:Y:S02]  /*1a950*/  SEL R4, R3, R12, !P1 ;  /* 0x0000000c03047207 */ /* 0x000fe40004800000 */
[----:B------:R-:W-:-:S03]  /*1a960*/  SEL R3, R12, R3, !P1 ;  /* 0x000000030c037207 */ /* 0x000fc60004800000 */
[----:B------:R1:W-:Y:S04]  /*1a970*/  STL [R1+0x288], R4 ;  /* 0x0002880401007387 */ /* 0x0003e80000100800 */
[----:B------:R1:W-:Y:S04]  /*1a980*/  STL [R1+0x270], R11 ;  /* 0x0002700b01007387 */ /* 0x0003e80000100800 */
[----:B------:R1:W-:Y:S02]  /*1a990*/  STL [R1+0x284], R3 ;  /* 0x0002840301007387 */ /* 0x0003e40000100800 */
.L_x_438:
[----:B------:R-:W-:Y:S05]  /*1a9a0*/  BSYNC B1 ;  /* 0x0000000000017941 */ /* 0x000fea0003800000 */
.L_x_437:
[----:B------:R-:W-:-:S13]  /*1a9b0*/  LOP3.LUT P1, RZ, R2, 0xff, RZ, 0xc0, !PT ;  /* 0x000000ff02ff7812 */ /* 0x000fda000782c0ff */
[----:B------:R-:W-:Y:S05]  /*1a9c0*/  @P1 BRA `(.L_x_441) ;  /* 0xfffffff000c01947 */ /* 0x000fea000383ffff */
[----:B------:R-:W-:Y:S05]  /*1a9d0*/  BSYNC B0 ;  /* 0x0000000000007941 */ /* 0x000fea0003800000 */
.L_x_429:
[----:B------:R-:W-:-:S03]  /*1a9e0*/  UMOV UR8, 0xffffffff ;  /* 0xffffffff00087882 */ /* 0x000fc60000000000 */
[----:B------:R-:W-:Y:S05]  /*1a9f0*/  BRA.DIV UR8, `(.L_x_442) ;  /* 0x0000000608107947 */ /* 0x000fea000b800000 */
[----:B------:R-:W-:-:S13]  /*1aa00*/  ELECT P0, URZ, PT ;  /* 0x00000000003f782f */ /* 0x000fda0003800000 */
.L_x_456:
[----:B------:R-:W-:Y:S04]  /*1aa10*/  BSSY B0, `(.L_x_443) ;  /* 0x000001a000007945 */ /* 0x000fe80003800000 */
[----:B------:R-:W-:Y:S05]  /*1aa20*/  @!P0 BRA `(.L_x_444) ;  /* 0x0000000000608947 */ /* 0x000fea0003800000 */
[----:B------:R-:W-:-:S04]  /*1aa30*/  ULOP3.LUT UR8, UR4, 0x2, URZ, 0xfc, !UPT ;  /* 0x0000000204087892 */ /* 0x000fc8000f8efc3f */
[----:B------:R-:W-:-:S06]  /*1aa40*/  UISETP.NE.AND UP0, UPT, UR8, 0x3, UPT ;  /* 0x000000030800788c */ /* 0x000fcc000bf05270 */
[----:B------:R-:W-:-:S13]  /*1aa50*/  PLOP3.LUT P0, PT, PT, PT, UP0, 0x80, 0x0 ;  /* 0x000000000000781c */ /* 0x000fda0003f0f008 */
[----:B------:R-:W-:Y:S05]  /*1aa60*/  @!P0 BRA `(.L_x_445) ;  /* 0x0000000000048947 */ /* 0x000fea0003800000 */
[----:B------:R-:W-:Y:S01]  /*1aa70*/  BPT.TRAP 0x1 ;  /* 0x000000040000795c */ /* 0x000fe20000300000 */
.L_x_445:
[----:B01----:R-:W0:Y:S01]  /*1aa80*/  S2R R3, SR_CgaCtaId ;  /* 0x0000000000037919 */ /* 0x003e220000008800 */
[----:B------:R-:W-:Y:S02]  /*1aa90*/  MOV R0, 0x400 ;  /* 0x0000040000007802 */ /* 0x000fe40000000f00 */
[----:B------:R-:W-:Y:S02]  /*1aaa0*/  SHF.L.U32 R2, R9, 0x1f, RZ ;  /* 0x0000001f09027819 */ /* 0x000fe400000006ff */
[----:B0-----:R-:W-:-:S05]  /*1aab0*/  LEA R3, R3, R0, 0x18 ;  /* 0x0000000003037211 */ /* 0x001fca00078ec0ff */
[----:B------:R-:W-:-:S04]  /*1aac0*/  VIADD R3, R3, 0x10 ;  /* 0x0000001003037836 */ /* 0x000fc80000000000 */
[C---:B------:R-:W-:Y:S02]  /*1aad0*/  IMAD R5, R8.reuse, 0x8, R3 ;  /* 0x0000000808057824 */ /* 0x040fe400078e0203 */
[----:B------:R-:W-:Y:S02]  /*1aae0*/  VIADD R8, R8, 0x1 ;  /* 0x0000000108087836 */ /* 0x000fe40000000000 */
[----:B------:R-:W0:Y:S03]  /*1aaf0*/  SYNCS.PHASECHK.TRANS64.TRYWAIT P0, [R5+URZ], R2 ;  /* 0x00000002050075a7 */ /* 0x000e26000800017f */
[----:B------:R-:W-:-:S04]  /*1ab00*/  ISETP.NE.AND P1, PT, R8, 0x2, PT ;  /* 0x000000020800780c */ /* 0x000fc80003f25270 */
[----:B------:R-:W-:Y:S02]  /*1ab10*/  SEL R0, RZ, 0x1, P1 ;  /* 0x00000001ff007807 */ /* 0x000fe40000800000 */
[----:B------:R-:W-:Y:S02]  /*1ab20*/  SEL R8, R8, RZ, P1 ;  /* 0x000000ff08087207 */ /* 0x000fe40000800000 */
[----:B------:R-:W-:Y:S01]  /*1ab30*/  LOP3.LUT R0, R9, R0, RZ, 0x3c, !PT ;  /* 0x0000000009007212 */ /* 0x000fe200078e3cff */
[----:B0-----:R-:W-:Y:S06]  /*1ab40*/  @!P0 BRA `(.L_x_446) ;  /* 0x0000000000e08947 */ /* 0x001fec0003800000 */
.L_x_457:
[----:B------:R-:W-:Y:S01]  /*1ab50*/  IMAD R3, R8, 0x8, R3 ;  /* 0x0000000808037824 */ /* 0x000fe200078e0203 */
[----:B------:R-:W-:-:S07]  /*1ab60*/  SHF.L.U32 R0, R0, 0x1f, RZ ;  /* 0x0000001f00007819 */ /* 0x000fce00000006ff */
.L_x_447:
[----:B-1----:R1:W2:Y:S02]  /*1ab70*/  SYNCS.PHASECHK.TRANS64.TRYWAIT P0, [R3+URZ], R0 ;  /* 0x00000000030075a7 */ /* 0x0022a4000800017f */
[----:B--2---:R-:W-:Y:S05]  /*1ab80*/  @!P0 NANOSLEEP.SYNCS 0x989680 ;  /* 0x009896800000895d */ /* 0x004fea0003900000 */
[----:B------:R-:W2:Y:S02]  /*1ab90*/  @!P0 SYNCS.PHASECHK.TRANS64 P0, [R3+URZ], R0 ;  /* 0x00000000030085a7 */ /* 0x000ea4000800007f */
[----:B--2---:R-:W-:Y:S05]  /*1aba0*/  @!P0 BRA `(.L_x_447) ;  /* 0xfffffffc00f08947 */ /* 0x004fea000383ffff */
.L_x_444:
[----:B------:R-:W-:Y:S05]  /*1abb0*/  BSYNC B0 ;  /* 0x0000000000007941 */ /* 0x000fea0003800000 */
.L_x_443:
[----:B------:R-:W-:Y:S05]  /*1abc0*/  EXIT ;  /* 0x000000000000794d */ /* 0x000fea0003800000 */
.L_x_18:
[----:B0-----:R-:W-:-:S04]  /*1abd0*/  IMAD.U32 R3, RZ, RZ, UR13 ;  /* 0x0000000dff037e24 */ /* 0x001fc8000f8e00ff */
[----:B------:R0:W1:Y:S03]  /*1abe0*/  SYNCS.PHASECHK.TRANS64.TRYWAIT P0, [R3+URZ+-0x8], R0 ;  /* 0xfffff800030075a7 */ /* 0x000066000800017f */
[----:B-1----:R-:W-:Y:S05]  /*1abf0*/  @!P0 NANOSLEEP.SYNCS 0x989680 ;  /* 0x009896800000895d */ /* 0x002fea0003900000 */
[----:B------:R-:W1:Y:S02]  /*1ac00*/  @!P0 SYNCS.PHASECHK.TRANS64 P0, [R3+URZ+-0x8], R0 ;  /* 0xfffff800030085a7 */ /* 0x000e64000800007f */
[----:B-1----:R-:W-:Y:S05]  /*1ac10*/  @!P0 BRA `(.L_x_18) ;  /* 0xfffffffc00ec8947 */ /* 0x002fea000383ffff */
[----:B------:R-:W-:Y:S05]  /*1ac20*/  BRA `(.L_x_448) ;  /* 0xfffffe6c00107947 */ /* 0x000fea000383ffff */
.L_x_23:
[----:B--2---:R-:W-:-:S04]  /*1ac30*/  IMAD.U32 R3, RZ, RZ, UR19 ;  /* 0x00000013ff037e24 */ /* 0x004fc8000f8e00ff */
[----:B------:R2:W3:Y:S03]  /*1ac40*/  SYNCS.PHASECHK.TRANS64.TRYWAIT P0, [R3+URZ], R0 ;  /* 0x00000000030075a7 */ /* 0x0004e6000800017f */
[----:B---3--:R-:W-:Y:S05]  /*1ac50*/  @!P0 NANOSLEEP.SYNCS 0x989680 ;  /* 0x009896800000895d */ /* 0x008fea0003900000 */
[----:B------:R-:W3:Y:S02]  /*1ac60*/  @!P0 SYNCS.PHASECHK.TRANS64 P0, [R3+URZ], R0 ;  /* 0x00000000030085a7 */ /* 0x000ee4000800007f */
[----:B---3--:R-:W-:Y:S05]  /*1ac70*/  @!P0 BRA `(.L_x_23) ;  /* 0xfffffffc00ec8947 */ /* 0x008fea000383ffff */
[----:B------:R-:W-:Y:S05]  /*1ac80*/  BRA `(.L_x_22) ;  /* 0xfffffe7c00787947 */ /* 0x000fea000383ffff */
.L_x_29:
[----:B-----5:R3:W-:Y:S02]  /*1ac90*/  STL [R1+0x2a0], R0 ;  /* 0x0002a00001007387 */ /* 0x0207e40000100800 */
[----:B---3--:R-:W-:-:S04]  /*1aca0*/  IMAD.U32 R0, RZ, RZ, UR22 ;  /* 0x00000016ff007e24 */ /* 0x008fc8000f8e00ff */
[----:B------:R3:W4:Y:S03]  /*1acb0*/  SYNCS.PHASECHK.TRANS64.TRYWAIT P0, [R0+URZ], R229 ;  /* 0x000000e5000075a7 */ /* 0x000726000800017f */
[----:B----4-:R-:W-:Y:S05]  /*1acc0*/  @!P0 NANOSLEEP.SYNCS 0x989680 ;  /* 0x009896800000895d */ /* 0x010fea0003900000 */
[----:B------:R3:W4:Y:S02]  /*1acd0*/  @!P0 SYNCS.PHASECHK.TRANS64 P0, [R0+URZ], R229 ;  /* 0x000000e5000085a7 */ /* 0x000724000800007f */
[----:B---3--:R3:W5:Y:S02]  /*1ace0*/  LDL.LU R0, [R1+0x2a0] ;  /* 0x0002a00001007983 */ /* 0x0087640000300800 */
[----:B---34-:R-:W-:Y:S05]  /*1acf0*/  @!P0 BRA `(.L_x_29) ;  /* 0xfffffffc00e48947 */ /* 0x018fea000383ffff */
[----:B------:R-:W-:Y:S05]  /*1ad00*/  BRA `(.L_x_28) ;  /* 0xfffffea400487947 */ /* 0x000fea000383ffff */
.L_x_37:
[----:B---3--:R-:W-:-:S04]  /*1ad10*/  IMAD.U32 R25, RZ, RZ, UR13 ;  /* 0x0000000dff197e24 */ /* 0x008fc8000f8e00ff */
[----:B------:R3:W4:Y:S03]  /*1ad20*/  SYNCS.PHASECHK.TRANS64.TRYWAIT P0, [R25+URZ+0x8], R24 ;  /* 0x00000818190075a7 */ /* 0x000726000800017f */
[----:B----4-:R-:W-:Y:S05]  /*1ad30*/  @!P0 NANOSLEEP.SYNCS 0x989680 ;  /* 0x009896800000895d */ /* 0x010fea0003900000 */
[----:B------:R-:W4:Y:S02]  /*1ad40*/  @!P0 SYNCS.PHASECHK.TRANS64 P0, [R25+URZ+0x8], R24 ;  /* 0x00000818190085a7 */ /* 0x000f24000800007f */
[----:B----4-:R-:W-:Y:S05]  /*1ad50*/  @!P0 BRA `(.L_x_37) ;  /* 0xfffffffc00ec8947 */ /* 0x010fea000383ffff */
[----:B------:R-:W-:Y:S05]  /*1ad60*/  BRA `(.L_x_449) ;  /* 0xfffffef400487947 */ /* 0x000fea000383ffff */
.L_x_430:
[----:B------:R-:W-:Y:S01]  /*1ad70*/  BSSY B1, `(.L_x_450) ;  /* 0x0000006000017945 */ /* 0x000fe20003800000 */
[----:B------:R-:W-:-:S07]  /*1ad80*/  IMAD.MOV.U32 R2, RZ, RZ, -0x1 ;  /* 0xffffffffff027424 */ /* 0x000fce00078e00ff */
[----:B------:R-:W-:Y:S05]  /*1ad90*/  WARPSYNC.COLLECTIVE R2, `(.L_x_451) ;  /* 0x00000000020c7348 */ /* 0x000fea0003c00000 */
[----:B------:R-:W-:Y:S02]  /*1ada0*/  ELECT P1, UR62, PT ;  /* 0x00000000003e782f */ /* 0x000fe40003820000 */
[----:B------:R-:W-:Y:S01]  /*1adb0*/  MOV R2, UR62 ;  /* 0x0000003e00027c02 */ /* 0x000fe20008000f00 */
[----:B------:R-:W-:Y:S10]  /*1adc0*/  ENDCOLLECTIVE ;  /* 0x000000000000791b */ /* 0x000ff40003800000 */
.L_x_451:
[----:B------:R-:W-:Y:S05]  /*1add0*/  BSYNC B1 ;  /* 0x0000000000017941 */ /* 0x000fea0003800000 */
.L_x_450:
[----:B------:R-:W-:Y:S05]  /*1ade0*/  BRA `(.L_x_452) ;  /* 0xffffffec00c47947 */ /* 0x000fea000383ffff */
.L_x_433:
[----:B-1----:R1:W2:Y:S02]  /*1adf0*/  SYNCS.PHASECHK.TRANS64.TRYWAIT P1, [R11+URZ+0x10], R4 ;  /* 0x000010040b0075a7 */ /* 0x0022a4000802017f */
[----:B--2---:R-:W-:Y:S05]  /*1ae00*/  @!P1 NANOSLEEP.SYNCS 0x989680 ;  /* 0x009896800000995d */ /* 0x004fea0003900000 */
[----:B------:R-:W2:Y:S02]  /*1ae10*/  @!P1 SYNCS.PHASECHK.TRANS64 P1, [R11+URZ+0x10], R4 ;  /* 0x000010040b0095a7 */ /* 0x000ea4000802007f */
[----:B--2---:R-:W-:Y:S05]  /*1ae20*/  @!P1 BRA `(.L_x_433) ;  /* 0xfffffffc00f09947 */ /* 0x004fea000383ffff */
[----:B------:R-:W-:Y:S05]  /*1ae30*/  BRA `(.L_x_453) ;  /* 0xfffffff000047947 */ /* 0x000fea000383ffff */
.L_x_442:
[----:B------:R-:W-:Y:S01]  /*1ae40*/  BSSY B0, `(.L_x_454) ;  /* 0x0000006000007945 */ /* 0x000fe20003800000 */
[----:B------:R-:W-:-:S07]  /*1ae50*/  IMAD.MOV.U32 R2, RZ, RZ, -0x1 ;  /* 0xffffffffff027424 */ /* 0x000fce00078e00ff */
[----:B01----:R-:W-:Y:S05]  /*1ae60*/  WARPSYNC.COLLECTIVE R2, `(.L_x_455) ;  /* 0x00000000020c7348 */ /* 0x003fea0003c00000 */
[----:B------:R-:W-:Y:S02]  /*1ae70*/  ELECT P1, UR62, PT ;  /* 0x00000000003e782f */ /* 0x000fe40003820000 */
[----:B------:R-:W-:Y:S01]  /*1ae80*/  MOV R2, UR62 ;  /* 0x0000003e00027c02 */ /* 0x000fe20008000f00 */
[----:B01----:R-:W-:Y:S10]  /*1ae90*/  ENDCOLLECTIVE ;  /* 0x000000000000791b */ /* 0x003ff40003800000 */
.L_x_455:
[----:B------:R-:W-:Y:S05]  /*1aea0*/  BSYNC B0 ;  /* 0x0000000000007941 */ /* 0x000fea0003800000 */
.L_x_454:
[----:B------:R-:W-:Y:S01]  /*1aeb0*/  PLOP3.LUT P0, PT, P1, PT, PT, 0x80, 0x0 ;  /* 0x000000000000781c */ /* 0x000fe20000f0f070 */
[----:B------:R-:W-:-:S12]  /*1aec0*/  BRA `(.L_x_456) ;  /* 0xfffffff800d07947 */ /* 0x000fd8000383ffff */
.L_x_446:
[----:B0-----:R0:W1:Y:S02]  /*1aed0*/  SYNCS.PHASECHK.TRANS64.TRYWAIT P0, [R5+URZ], R2 ;  /* 0x00000002050075a7 */ /* 0x001064000800017f */
[----:B-1----:R-:W-:Y:S05]  /*1aee0*/  @!P0 NANOSLEEP.SYNCS 0x989680 ;  /* 0x009896800000895d */ /* 0x002fea0003900000 */
[----:B------:R-:W1:Y:S02]  /*1aef0*/  @!P0 SYNCS.PHASECHK.TRANS64 P0, [R5+URZ], R2 ;  /* 0x00000002050085a7 */ /* 0x000e64000800007f */
[----:B-1----:R-:W-:Y:S05]  /*1af00*/  @!P0 BRA `(.L_x_446) ;  /* 0xfffffffc00f08947 */ /* 0x002fea000383ffff */
[----:B------:R-:W-:Y:S05]  /*1af10*/  BRA `(.L_x_457) ;  /* 0xfffffffc000c7947 */ /* 0x000fea000383ffff */
.L_x_458:
[----:B------:R-:W-:-:S00]  /*1af20*/  BRA `(.L_x_458) ;  /* 0xfffffffc00fc7947 */ /* 0x000fc0000383ffff */
[----:B------:R-:W-:-:S00]  /*1af30*/  NOP ;  /* 0x0000000000007918 */ /* 0x000fc00000000000 */
        /* <DEDUP_REMOVED lines=12> */
.L_x_459:


//--------------------- .nv.shared._ZN7cutlass13device_kernelINS_4gemm6kernel13GemmUniversalIN4cute5tupleIJiiiiEEENS1_10collective13CollectiveMmaINS1_37MainloopSm90TmaGmmaWarpSpecializedFP8ILi2ENS5_IJNS4_1CILi2EEENSA_ILi1EEESC_EEENS1_32KernelTmaWarpSpecializedPingpongEEENS5_IJNSA_ILi64EEENSA_ILi384EEENSA_ILi256EEEEEENS_12float_e4m3_tENS5_IJlSC_lEEESK_SL_NS4_8TiledMMAINS4_8MMA_AtomIJNS4_4SM904GMMA31MMA_64x192x32_F32E4M3E4M3_SS_TNILNSP_7ScaleInE1ELSR_1EEEEEENS4_6LayoutINS5_IJSC_SC_SC_EEENS5_IJNSA_ILi0EEESW_SW_EEEEENS5_IJNS4_10UnderscoreESZ_SZ_EEEEENS4_13SM90_TMA_LOADENS4_14ComposedLayoutINS4_7SwizzleILi3ELi4ELi3EEENS4_18smem_ptr_flag_bitsILi8EEENSU_INS5_IJNSA_ILi8EEENSA_ILi128EEEEEENS5_IJS19_SC_EEEEEEEvNS4_8identityENS4_23SM90_TMA_LOAD_MULTICASTES1D_vS1E_EENS_8epilogue10collective6detail29Sm90TmaWarpSpecializedAdapterINS1I_15DefaultEpilogueISK_SL_SL_NS1H_6thread17LinearCombinationISK_Li1EffLNS1M_9ScaleType4KindE0ELNS_15FloatRoundStyleE2ESK_EENS1_15EpilogueDefaultEEEEEvvEEEEvNT_6ParamsE --------------------------
	.section	.nv.shared._ZN7cutlass13device_kernelINS_4gemm6kernel13GemmUniversalIN4cute5tupleIJiiiiEEENS1_10collective13CollectiveMmaINS1_37MainloopSm90TmaGmmaWarpSpecializedFP8ILi2ENS5_IJNS4_1CILi2EEENSA_ILi1EEESC_EEENS1_32KernelTmaWarpSpecializedPingpongEEENS5_IJNSA_ILi64EEENSA_ILi384EEENSA_ILi256EEEEEENS_12float_e4m3_tENS5_IJlSC_lEEESK_SL_NS4_8TiledMMAINS4_8MMA_AtomIJNS4_4SM904GMMA31MMA_64x192x32_F32E4M3E4M3_SS_TNILNSP_7ScaleInE1ELSR_1EEEEEENS4_6LayoutINS5_IJSC_SC_SC_EEENS5_IJNSA_ILi0EEESW_SW_EEEEENS5_IJNS4_10UnderscoreESZ_SZ_EEEEENS4_13SM90_TMA_LOADENS4_14ComposedLayoutINS4_7SwizzleILi3ELi4ELi3EEENS4_18smem_ptr_flag_bitsILi8EEENSU_INS5_IJNSA_ILi8EEENSA_ILi128EEEEEENS5_IJS19_SC_EEEEEEEvNS4_8identityENS4_23SM90_TMA_LOAD_MULTICASTES1D_vS1E_EENS_8epilogue10collective6detail29Sm90TmaWarpSpecializedAdapterINS1I_15DefaultEpilogueISK_SL_SL_NS1H_6thread17LinearCombinationISK_Li1EffLNS1M_9ScaleType4KindE0ELNS_15FloatRoundStyleE2ESK_EENS1_15EpilogueDefaultEEEEEvvEEEEvNT_6ParamsE,"aw",@nobits
	.sectionflags	@""
	.align	16
	.zero		1024


//--------------------- .nv.shared.reserved.0     --------------------------
	.section	.nv.shared.reserved.0,"aw",@nobits
	.weak		__nv_reservedSMEM_offset_0_alias
	.size		__nv_reservedSMEM_offset_0_alias, 0, 0
	.other		__nv_reservedSMEM_offset_0_alias,@"STO_CUDA_RESERVED_SHARED STV_DEFAULT"
__nv_reservedSMEM_offset_0_alias:
	.zero		0


//--------------------- .nv.global                --------------------------
	.section	.nv.global,"aw",@nobits
.nv.global:
	.type		_ZN40_INTERNAL_2f97f25c_4_k_cu_4705accb_103804cute1_E,@object
	.size		_ZN40_INTERNAL_2f97f25c_4_k_cu_4705accb_103804cute1_E,(_ZN40_INTERNAL_2f97f25c_4_k_cu_4705accb_103804cuda3std3__45__cpo6cbeginE - _ZN40_INTERNAL_2f97f25c_4_k_cu_4705accb_103804cute1_E)
_ZN40_INTERNAL_2f97f25c_4_k_cu_4705accb_103804cute1_E:
	.zero		1
	.type		_ZN40_INTERNAL_2f97f25c_4_k_cu_4705accb_103804cuda3std3__45__cpo6cbeginE,@object
	.size		_ZN40_INTERNAL_2f97f25c_4_k_cu_4705accb_103804cuda3std3__45__cpo6cbeginE,(_ZN40_INTERNAL_2f97f25c_4_k_cu_4705accb_103804cuda3std3__48in_placeE - _ZN40_INTERNAL_2f97f25c_4_k_cu_4705accb_103804cuda3std3__45__cpo6cbeginE)
_ZN40_INTERNAL_2f97f25c_4_k_cu_4705accb_103804cuda3std3__45__cpo6cbeginE:
	.zero		1
	.type		_ZN40_INTERNAL_2f97f25c_4_k_cu_4705accb_103804cuda3std3__48in_placeE,@object
	.size		_ZN40_INTERNAL_2f97f25c_4_k_cu_4705accb_103804cuda3std3__48in_placeE,(_ZN40_INTERNAL_2f97f25c_4_k_cu_4705accb_103804cuda3std6ranges3__45__cpo9iter_moveE - _ZN40_INTERNAL_2f97f25c_4_k_cu_4705accb_103804cuda3std3__48in_placeE)
_ZN40_INTERNAL_2f97f25c_4_k_cu_4705accb_103804cuda3std3__48in_placeE:
	.zero		1
	.type		_ZN40_INTERNAL_2f97f25c_4_k_cu_4705accb_103804cuda3std6ranges3__45__cpo9iter_moveE,@object
	.size		_ZN40_INTERNAL_2f97f25c_4_k_cu_4705accb_103804cuda3std6ranges3__45__cpo9iter_moveE,(_ZN40_INTERNAL_2f97f25c_4_k_cu_4705accb_103804cuda3std3__45__cpo5beginE - _ZN40_INTERNAL_2f97f25c_4_k_cu_4705accb_103804cuda3std6ranges3__45__cpo9iter_moveE)
_ZN40_INTERNAL_2f97f25c_4_k_cu_4705accb_103804cuda3std6ranges3__45__cpo9iter_moveE:
	.zero		1
	.type		_ZN40_INTERNAL_2f97f25c_4_k_cu_4705accb_103804cuda3std3__45__cpo5beginE,@object
	.size		_ZN40_INTERNAL_2f97f25c_4_k_cu_4705accb_103804cuda3std3__45__cpo5beginE,(_ZN40_INTERNAL_2f97f25c_4_k_cu_4705accb_103804cuda3std3__442_GLOBAL__N__2f97f25c_4_k_cu_4705accb_103806ignoreE - _ZN40_INTERNAL_2f97f25c_4_k_cu_4705accb_103804cuda3std3__45__cpo5beginE)
_ZN40_INTERNAL_2f97f25c_4_k_cu_4705accb_103804cuda3std3__45__cpo5beginE:
	.zero		1
	.type		_ZN40_INTERNAL_2f97f25c_4_k_cu_4705accb_103804cuda3std3__442_GLOBAL__N__2f97f25c_4_k_cu_4705accb_103806ignoreE,@object
	.size		_ZN40_INTERNAL_2f97f25c_4_k_cu_4705accb_103804cuda3std3__442_GLOBAL__N__2f97f25c_4_k_cu_4705accb_103806ignoreE,(_ZN40_INTERNAL_2f97f25c_4_k_cu_4705accb_103804cute7productE - _ZN40_INTERNAL_2f97f25c_4_k_cu_4705accb_103804cuda3std3__442_GLOBAL__N__2f97f25c_4_k_cu_4705accb_103806ignoreE)
_ZN40_INTERNAL_2f97f25c_4_k_cu_4705accb_103804cuda3std3__442_GLOBAL__N__2f97f25c_4_k_cu_4705accb_103806ignoreE:
	.zero		1
	.type		_ZN40_INTERNAL_2f97f25c_4_k_cu_4705accb_103804cute7productE,@object
	.size		_ZN40_INTERNAL_2f97f25c_4_k_cu_4705accb_103804cute7productE,(_ZN40_INTERNAL_2f97f25c_4_k_cu_4705accb_103804cuda3std3__45__cpo3endE - _ZN40_INTERNAL_2f97f25c_4_k_cu_4705accb_103804cute7productE)
_ZN40_INTERNAL_2f97f25c_4_k_cu_4705accb_103804cute7productE:
	.zero		1
	.type		_ZN40_INTERNAL_2f97f25c_4_k_cu_4705accb_103804cuda3std3__45__cpo3endE,@object
	.size		_ZN40_INTERNAL_2f97f25c_4_k_cu_4705accb_103804cuda3std3__45__cpo3endE,(_ZN40_INTERNAL_2f97f25c_4_k_cu_4705accb_103804cuda3std3__419piecewise_constructE - _ZN40_INTERNAL_2f97f25c_4_k_cu_4705accb_103804cuda3std3__45__cpo3endE)
_ZN40_INTERNAL_2f97f25c_4_k_cu_4705accb_103804cuda3std3__45__cpo3endE:
	.zero		1
	.type		_ZN40_INTERNAL_2f97f25c_4_k_cu_4705accb_103804cuda3std3__419piecewise_constructE,@object
	.size		_ZN40_INTERNAL_2f97f25c_4_k_cu_4705accb_103804cuda3std3__419piecewise_constructE,(_ZN40_INTERNAL_2f97f25c_4_k_cu_4705accb_103804cuda3std3__45__cpo4cendE - _ZN40_INTERNAL_2f97f25c_4_k_cu_4705accb_103804cuda3std3__419piecewise_constructE)
_ZN40_INTERNAL_2f97f25c_4_k_cu_4705accb_103804cuda3std3__419piecewise_constructE:
	.zero		1
	.type		_ZN40_INTERNAL_2f97f25c_4_k_cu_4705accb_103804cuda3std3__45__cpo4cendE,@object
	.size		_ZN40_INTERNAL_2f97f25c_4_k_cu_4705accb_103804cuda3std3__45__cpo4cendE,(_ZN40_INTERNAL_2f97f25c_4_k_cu_4705accb_103804cuda3std6ranges3__45__cpo4swapE - _ZN40_INTERNAL_2f97f25c_4_k_cu_4705accb_103804cuda3std3__45__cpo4cendE)
_ZN40_INTERNAL_2f97f25c_4_k_cu_4705accb_103804cuda3std3__45__cpo4cendE:
	.zero		1
	.type		_ZN40_INTERNAL_2f97f25c_4_k_cu_4705accb_103804cuda3std6ranges3__45__cpo4swapE,@object
	.size		_ZN40_INTERNAL_2f97f25c_4_k_cu_4705accb_103804cuda3std6ranges3__45__cpo4swapE,(.L_7 - _ZN40_INTERNAL_2f97f25c_4_k_cu_4705accb_103804cuda3std6ranges3__45__cpo4swapE)
_ZN40_INTERNAL_2f97f25c_4_k_cu_4705accb_103804cuda3std6ranges3__45__cpo4swapE:
	.zero		1
.L_7:


//--------------------- .nv.constant0._ZN7cutlass13device_kernelINS_4gemm6kernel13GemmUniversalIN4cute5tupleIJiiiiEEENS1_10collective13CollectiveMmaINS1_37MainloopSm90TmaGmmaWarpSpecializedFP8ILi2ENS5_IJNS4_1CILi2EEENSA_ILi1EEESC_EEENS1_32KernelTmaWarpSpecializedPingpongEEENS5_IJNSA_ILi64EEENSA_ILi384EEENSA_ILi256EEEEEENS_12float_e4m3_tENS5_IJlSC_lEEESK_SL_NS4_8TiledMMAINS4_8MMA_AtomIJNS4_4SM904GMMA31MMA_64x192x32_F32E4M3E4M3_SS_TNILNSP_7ScaleInE1ELSR_1EEEEEENS4_6LayoutINS5_IJSC_SC_SC_EEENS5_IJNSA_ILi0EEESW_SW_EEEEENS5_IJNS4_10UnderscoreESZ_SZ_EEEEENS4_13SM90_TMA_LOADENS4_14ComposedLayoutINS4_7SwizzleILi3ELi4ELi3EEENS4_18smem_ptr_flag_bitsILi8EEENSU_INS5_IJNSA_ILi8EEENSA_ILi128EEEEEENS5_IJS19_SC_EEEEEEEvNS4_8identityENS4_23SM90_TMA_LOAD_MULTICASTES1D_vS1E_EENS_8epilogue10collective6detail29Sm90TmaWarpSpecializedAdapterINS1I_15DefaultEpilogueISK_SL_SL_NS1H_6thread17LinearCombinationISK_Li1EffLNS1M_9ScaleType4KindE0ELNS_15FloatRoundStyleE2ESK_EENS1_15EpilogueDefaultEEEEEvvEEEEvNT_6ParamsE --------------------------
	.section	.nv.constant0._ZN7cutlass13device_kernelINS_4gemm6kernel13GemmUniversalIN4cute5tupleIJiiiiEEENS1_10collective13CollectiveMmaINS1_37MainloopSm90TmaGmmaWarpSpecializedFP8ILi2ENS5_IJNS4_1CILi2EEENSA_ILi1EEESC_EEENS1_32KernelTmaWarpSpecializedPingpongEEENS5_IJNSA_ILi64EEENSA_ILi384EEENSA_ILi256EEEEEENS_12float_e4m3_tENS5_IJlSC_lEEESK_SL_NS4_8TiledMMAINS4_8MMA_AtomIJNS4_4SM904GMMA31MMA_64x192x32_F32E4M3E4M3_SS_TNILNSP_7ScaleInE1ELSR_1EEEEEENS4_6LayoutINS5_IJSC_SC_SC_EEENS5_IJNSA_ILi0EEESW_SW_EEEEENS5_IJNS4_10UnderscoreESZ_SZ_EEEEENS4_13SM90_TMA_LOADENS4_14ComposedLayoutINS4_7SwizzleILi3ELi4ELi3EEENS4_18smem_ptr_flag_bitsILi8EEENSU_INS5_IJNSA_ILi8EEENSA_ILi128EEEEEENS5_IJS19_SC_EEEEEEEvNS4_8identityENS4_23SM90_TMA_LOAD_MULTICASTES1D_vS1E_EENS_8epilogue10collective6detail29Sm90TmaWarpSpecializedAdapterINS1I_15DefaultEpilogueISK_SL_SL_NS1H_6thread17LinearCombinationISK_Li1EffLNS1M_9ScaleType4KindE0ELNS_15FloatRoundStyleE2ESK_EENS1_15EpilogueDefaultEEEEEvvEEEEvNT_6ParamsE,"a",@progbits
	.sectionflags	@""
	.align	4
.nv.constant0._ZN7cutlass13device_kernelINS_4gemm6kernel13GemmUniversalIN4cute5tupleIJiiiiEEENS1_10collective13CollectiveMmaINS1_37MainloopSm90TmaGmmaWarpSpecializedFP8ILi2ENS5_IJNS4_1CILi2EEENSA_ILi1EEESC_EEENS1_32KernelTmaWarpSpecializedPingpongEEENS5_IJNSA_ILi64EEENSA_ILi384EEENSA_ILi256EEEEEENS_12float_e4m3_tENS5_IJlSC_lEEESK_SL_NS4_8TiledMMAINS4_8MMA_AtomIJNS4_4SM904GMMA31MMA_64x192x32_F32E4M3E4M3_SS_TNILNSP_7ScaleInE1ELSR_1EEEEEENS4_6LayoutINS5_IJSC_SC_SC_EEENS5_IJNSA_ILi0EEESW_SW_EEEEENS5_IJNS4_10UnderscoreESZ_SZ_EEEEENS4_13SM90_TMA_LOADENS4_14ComposedLayoutINS4_7SwizzleILi3ELi4ELi3EEENS4_18smem_ptr_flag_bitsILi8EEENSU_INS5_IJNSA_ILi8EEENSA_ILi128EEEEEENS5_IJS19_SC_EEEEEEEvNS4_8identityENS4_23SM90_TMA_LOAD_MULTICASTES1D_vS1E_EENS_8epilogue10collective6detail29Sm90TmaWarpSpecializedAdapterINS1I_15DefaultEpilogueISK_SL_SL_NS1H_6thread17LinearCombinationISK_Li1EffLNS1M_9ScaleType4KindE0ELNS_15FloatRoundStyleE2ESK_EENS1_15EpilogueDefaultEEEEEvvEEEEvNT_6ParamsE:
	.zero		1664


//--------------------- SYMBOLS --------------------------

	.type		.nv.reservedSmem.offset0,@object
	.size		.nv.reservedSmem.offset0,0x4
